//
// Generated by NVIDIA NVVM Compiler
//
// Compiler Build ID: CL-36424714
// Cuda compilation tools, release 13.0, V13.0.88
// Based on NVVM 20.0.0
//

.version 9.0
.target sm_100
.address_size 64

	// .globl	_Z13diff_6face_v1PKdPdS0_S0_S0_iii
// _ZZ13diff_6face_v1PKdPdS0_S0_S0_iiiE6sm_psi has been demoted

.visible .entry _Z13diff_6face_v1PKdPdS0_S0_S0_iii(
	.param .u64 .ptr .align 1 _Z13diff_6face_v1PKdPdS0_S0_S0_iii_param_0,
	.param .u64 .ptr .align 1 _Z13diff_6face_v1PKdPdS0_S0_S0_iii_param_1,
	.param .u64 .ptr .align 1 _Z13diff_6face_v1PKdPdS0_S0_S0_iii_param_2,
	.param .u64 .ptr .align 1 _Z13diff_6face_v1PKdPdS0_S0_S0_iii_param_3,
	.param .u64 .ptr .align 1 _Z13diff_6face_v1PKdPdS0_S0_S0_iii_param_4,
	.param .u32 _Z13diff_6face_v1PKdPdS0_S0_S0_iii_param_5,
	.param .u32 _Z13diff_6face_v1PKdPdS0_S0_S0_iii_param_6,
	.param .u32 _Z13diff_6face_v1PKdPdS0_S0_S0_iii_param_7
)
{
	.reg .pred 	%p<27>;
	.reg .b32 	%r<155>;
	.reg .b64 	%rd<57>;
	.reg .b64 	%fd<128>;
	// demoted variable
	.shared .align 8 .b8 _ZZ13diff_6face_v1PKdPdS0_S0_S0_iiiE6sm_psi[32768];
	ld.param.u64 	%rd6, [_Z13diff_6face_v1PKdPdS0_S0_S0_iii_param_0];
	ld.param.u64 	%rd8, [_Z13diff_6face_v1PKdPdS0_S0_S0_iii_param_2];
	ld.param.u64 	%rd9, [_Z13diff_6face_v1PKdPdS0_S0_S0_iii_param_3];
	ld.param.u64 	%rd10, [_Z13diff_6face_v1PKdPdS0_S0_S0_iii_param_4];
	ld.param.u32 	%r34, [_Z13diff_6face_v1PKdPdS0_S0_S0_iii_param_5];
	ld.param.u32 	%r35, [_Z13diff_6face_v1PKdPdS0_S0_S0_iii_param_6];
	ld.param.u32 	%r36, [_Z13diff_6face_v1PKdPdS0_S0_S0_iii_param_7];
	cvta.to.global.u64 	%rd11, %rd10;
	cvta.to.global.u64 	%rd12, %rd9;
	cvta.to.global.u64 	%rd13, %rd8;
	cvta.to.global.u64 	%rd14, %rd6;
	mov.u32 	%r1, %tid.y;
	mov.u32 	%r37, %tid.x;
	mov.u32 	%r38, %ctaid.z;
	mul.lo.s32 	%r39, %r38, 30;
	mov.u32 	%r40, %ctaid.y;
	mul.lo.s32 	%r41, %r40, 30;
	mov.u32 	%r42, %ctaid.x;
	mul.lo.s32 	%r3, %r42, 20;
	mad.lo.s32 	%r43, %r35, %r3, %r41;
	mad.lo.s32 	%r44, %r43, %r36, %r39;
	cvt.u64.u32 	%rd1, %r44;
	mul.wide.u32 	%rd15, %r44, 8;
	add.s64 	%rd2, %rd14, %rd15;
	add.s32 	%r45, %r39, -1;
	add.s32 	%r4, %r36, -1;
	add.s32 	%r46, %r41, -1;
	add.s32 	%r5, %r35, -1;
	add.s32 	%r47, %r3, -1;
	mad.lo.s32 	%r48, %r5, %r47, %r46;
	mad.lo.s32 	%r49, %r48, %r4, %r45;
	mul.wide.u32 	%rd16, %r49, 8;
	add.s64 	%rd3, %rd13, %rd16;
	add.s64 	%rd4, %rd12, %rd16;
	add.s64 	%rd5, %rd11, %rd16;
	mov.u32 	%r50, %nctaid.x;
	add.s32 	%r51, %r50, -1;
	setp.eq.s32 	%p5, %r42, %r51;
	mad.lo.s32 	%r52, %r42, -40, %r47;
	add.s32 	%r6, %r52, %r34;
	selp.b32 	%r7, %r6, 21, %p5;
	mov.u32 	%r53, %nctaid.y;
	add.s32 	%r54, %r53, -1;
	setp.eq.s32 	%p6, %r40, %r54;
	mad.lo.s32 	%r55, %r40, -60, %r46;
	add.s32 	%r56, %r55, %r35;
	selp.b32 	%r8, %r56, 31, %p6;
	mov.u32 	%r57, %nctaid.z;
	add.s32 	%r58, %r57, -1;
	setp.eq.s32 	%p7, %r38, %r58;
	mad.lo.s32 	%r59, %r38, -60, %r45;
	add.s32 	%r60, %r59, %r36;
	selp.b32 	%r61, %r60, 31, %p7;
	setp.gt.s32 	%p8, %r1, %r8;
	setp.gt.s32 	%p9, %r37, %r61;
	or.pred  	%p10, %p8, %p9;
	@%p10 bra 	$L__BB0_14;
	ld.param.u32 	%r143, [_Z13diff_6face_v1PKdPdS0_S0_S0_iii_param_7];
	ld.param.u32 	%r140, [_Z13diff_6face_v1PKdPdS0_S0_S0_iii_param_6];
	mul.lo.s32 	%r10, %r143, %r1;
	add.s32 	%r62, %r10, %r37;
	mul.wide.s32 	%rd17, %r62, 8;
	add.s64 	%rd18, %rd2, %rd17;
	ld.global.f64 	%fd13, [%rd18];
	shl.b32 	%r63, %r37, 8;
	mov.u32 	%r64, _ZZ13diff_6face_v1PKdPdS0_S0_S0_iiiE6sm_psi;
	add.s32 	%r65, %r64, 8192;
	add.s32 	%r66, %r65, %r63;
	shl.b32 	%r67, %r1, 3;
	add.s32 	%r68, %r66, %r67;
	st.shared.f64 	[%r68], %fd13;
	add.s32 	%r11, %r140, %r1;
	mad.lo.s32 	%r151, %r143, %r11, %r37;
	mul.wide.s32 	%rd19, %r151, 8;
	add.s64 	%rd20, %rd2, %rd19;
	ld.global.f64 	%fd14, [%rd20];
	st.shared.f64 	[%r68+8192], %fd14;
	bar.sync 	0;
	setp.ne.s32 	%p11, %r37, 0;
	setp.lt.u32 	%p12, %r37, %r61;
	and.pred  	%p1, %p11, %p12;
	setp.ne.s32 	%p13, %r1, 0;
	and.pred  	%p14, %p13, %p1;
	setp.lt.u32 	%p15, %r1, %r8;
	and.pred  	%p2, %p15, %p14;
	shl.b32 	%r69, %r1, 8;
	add.s32 	%r70, %r65, %r69;
	shl.b32 	%r71, %r37, 3;
	add.s32 	%r13, %r70, %r71;
	not.pred 	%p16, %p2;
	@%p16 bra 	$L__BB0_3;
	ld.shared.f64 	%fd15, [%r13];
	ld.shared.f64 	%fd16, [%r13+8192];
	sub.f64 	%fd17, %fd16, %fd15;
	ld.shared.f64 	%fd18, [%r13+-256];
	ld.shared.f64 	%fd19, [%r13+256];
	sub.f64 	%fd20, %fd19, %fd18;
	ld.shared.f64 	%fd21, [%r13+7936];
	sub.f64 	%fd22, %fd20, %fd21;
	ld.shared.f64 	%fd23, [%r13+8448];
	add.f64 	%fd24, %fd22, %fd23;
	mul.f64 	%fd25, %fd24, 0d3FD0000000000000;
	ld.shared.f64 	%fd26, [%r13+-8];
	ld.shared.f64 	%fd27, [%r13+8];
	sub.f64 	%fd28, %fd27, %fd26;
	ld.shared.f64 	%fd29, [%r13+8184];
	sub.f64 	%fd30, %fd28, %fd29;
	ld.shared.f64 	%fd31, [%r13+8200];
	add.f64 	%fd32, %fd30, %fd31;
	mul.f64 	%fd33, %fd32, 0d3FD0000000000000;
	sub.s32 	%r72, %r10, %r1;
	add.s32 	%r73, %r72, %r37;
	mul.wide.s32 	%rd21, %r73, 8;
	add.s64 	%rd22, %rd3, %rd21;
	ld.global.f64 	%fd34, [%rd22];
	add.s32 	%r74, %r6, %r3;
	mul.lo.s32 	%r75, %r5, %r74;
	add.s32 	%r76, %r75, %r1;
	mad.lo.s32 	%r77, %r76, %r4, %r37;
	mul.wide.s32 	%rd23, %r77, 8;
	add.s64 	%rd24, %rd3, %rd23;
	ld.global.f64 	%fd35, [%rd24];
	mul.f64 	%fd36, %fd25, %fd35;
	fma.rn.f64 	%fd37, %fd17, %fd34, %fd36;
	add.s32 	%r78, %r76, %r75;
	mad.lo.s32 	%r79, %r78, %r4, %r37;
	mul.wide.s32 	%rd25, %r79, 8;
	add.s64 	%rd26, %rd3, %rd25;
	ld.global.f64 	%fd38, [%rd26];
	fma.rn.f64 	%fd124, %fd33, %fd38, %fd37;
$L__BB0_3:
	setp.lt.s32 	%p17, %r7, 2;
	@%p17 bra 	$L__BB0_14;
	ld.param.u32 	%r144, [_Z13diff_6face_v1PKdPdS0_S0_S0_iii_param_7];
	ld.param.u32 	%r141, [_Z13diff_6face_v1PKdPdS0_S0_S0_iii_param_6];
	setp.lt.u32 	%p18, %r1, %r8;
	setp.ne.s32 	%p19, %r1, 0;
	setp.lt.u32 	%p20, %r37, %r61;
	and.pred  	%p3, %p18, %p1;
	and.pred  	%p21, %p20, %p18;
	and.pred  	%p4, %p21, %p19;
	shl.b32 	%r83, %r34, 1;
	add.s32 	%r84, %r83, -1;
	mad.lo.s32 	%r85, %r5, %r84, %r1;
	mad.lo.s32 	%r150, %r85, %r4, %r37;
	mad.lo.s32 	%r86, %r34, %r5, %r1;
	mad.lo.s32 	%r149, %r86, %r4, %r37;
	add.s32 	%r87, %r11, -1;
	mad.lo.s32 	%r148, %r87, %r4, %r37;
	neg.s32 	%r147, %r7;
	shl.b32 	%r88, %r141, 1;
	add.s32 	%r89, %r1, %r88;
	mad.lo.s32 	%r146, %r144, %r89, %r37;
	mov.b32 	%r154, 1;
	mov.b32 	%r153, 2;
	mov.b32 	%r152, 0;
	shl.b64 	%rd28, %rd1, 3;
	not.pred 	%p22, %p3;
	not.pred 	%p24, %p4;
$L__BB0_5:
	mov.u32 	%r26, %r153;
	mov.u32 	%r153, %r152;
	ld.param.u64 	%rd55, [_Z13diff_6face_v1PKdPdS0_S0_S0_iii_param_0];
	cvta.to.global.u64 	%rd27, %rd55;
	add.s64 	%rd29, %rd27, %rd28;
	mul.wide.s32 	%rd30, %r146, 8;
	add.s64 	%rd31, %rd29, %rd30;
	ld.global.f64 	%fd39, [%rd31];
	shl.b32 	%r90, %r153, 13;
	mov.u32 	%r91, _ZZ13diff_6face_v1PKdPdS0_S0_S0_iiiE6sm_psi;
	add.s32 	%r92, %r91, %r90;
	shl.b32 	%r93, %r37, 8;
	add.s32 	%r94, %r92, %r93;
	shl.b32 	%r95, %r1, 3;
	add.s32 	%r96, %r94, %r95;
	st.shared.f64 	[%r96], %fd39;
	bar.sync 	0;
	@%p22 bra 	$L__BB0_7;
	shl.b32 	%r97, %r154, 13;
	mov.u32 	%r98, _ZZ13diff_6face_v1PKdPdS0_S0_S0_iiiE6sm_psi;
	add.s32 	%r99, %r98, %r97;
	shl.b32 	%r100, %r1, 8;
	add.s32 	%r101, %r99, %r100;
	shl.b32 	%r102, %r37, 3;
	add.s32 	%r103, %r101, %r102;
	ld.shared.f64 	%fd40, [%r103];
	neg.f64 	%fd41, %fd40;
	ld.shared.f64 	%fd42, [%r103+256];
	sub.f64 	%fd43, %fd41, %fd42;
	shl.b32 	%r104, %r153, 13;
	add.s32 	%r105, %r98, %r104;
	add.s32 	%r106, %r105, %r100;
	add.s32 	%r107, %r106, %r102;
	ld.shared.f64 	%fd44, [%r107];
	add.f64 	%fd45, %fd43, %fd44;
	ld.shared.f64 	%fd46, [%r107+256];
	add.f64 	%fd47, %fd45, %fd46;
	mul.f64 	%fd48, %fd47, 0d3FD0000000000000;
	shl.b32 	%r108, %r26, 13;
	add.s32 	%r109, %r98, %r108;
	add.s32 	%r110, %r109, %r100;
	add.s32 	%r111, %r110, %r102;
	ld.shared.f64 	%fd49, [%r111];
	ld.shared.f64 	%fd50, [%r111+256];
	sub.f64 	%fd51, %fd50, %fd49;
	ld.shared.f64 	%fd52, [%r111+-8];
	ld.shared.f64 	%fd53, [%r111+8];
	sub.f64 	%fd54, %fd53, %fd52;
	ld.shared.f64 	%fd55, [%r111+248];
	sub.f64 	%fd56, %fd54, %fd55;
	ld.shared.f64 	%fd57, [%r111+264];
	add.f64 	%fd58, %fd56, %fd57;
	mul.f64 	%fd59, %fd58, 0d3FD0000000000000;
	mul.wide.s32 	%rd32, %r148, 8;
	add.s64 	%rd33, %rd4, %rd32;
	ld.global.f64 	%fd60, [%rd33];
	mul.wide.s32 	%rd34, %r149, 8;
	add.s64 	%rd35, %rd4, %rd34;
	ld.global.f64 	%fd61, [%rd35];
	mul.f64 	%fd62, %fd51, %fd61;
	fma.rn.f64 	%fd63, %fd48, %fd60, %fd62;
	mul.wide.s32 	%rd36, %r150, 8;
	add.s64 	%rd37, %rd4, %rd36;
	ld.global.f64 	%fd64, [%rd37];
	fma.rn.f64 	%fd65, %fd59, %fd64, %fd63;
	add.f64 	%fd124, %fd124, %fd65;
	st.shared.f64 	[%r13+16384], %fd65;
$L__BB0_7:
	bar.sync 	0;
	@%p16 bra 	$L__BB0_9;
	ld.shared.f64 	%fd66, [%r13+16128];
	sub.f64 	%fd124, %fd124, %fd66;
$L__BB0_9:
	bar.sync 	0;
	@%p24 bra 	$L__BB0_11;
	shl.b32 	%r112, %r1, 8;
	mov.u32 	%r113, _ZZ13diff_6face_v1PKdPdS0_S0_S0_iiiE6sm_psi;
	add.s32 	%r114, %r113, %r112;
	shl.b32 	%r115, %r154, 13;
	add.s32 	%r116, %r114, %r115;
	shl.b32 	%r117, %r37, 3;
	add.s32 	%r118, %r116, %r117;
	ld.shared.f64 	%fd67, [%r118];
	neg.f64 	%fd68, %fd67;
	ld.shared.f64 	%fd69, [%r118+8];
	sub.f64 	%fd70, %fd68, %fd69;
	shl.b32 	%r119, %r153, 13;
	add.s32 	%r120, %r114, %r119;
	add.s32 	%r121, %r120, %r117;
	ld.shared.f64 	%fd71, [%r121];
	add.f64 	%fd72, %fd70, %fd71;
	ld.shared.f64 	%fd73, [%r121+8];
	add.f64 	%fd74, %fd72, %fd73;
	mul.f64 	%fd75, %fd74, 0d3FD0000000000000;
	shl.b32 	%r122, %r26, 13;
	add.s32 	%r123, %r114, %r122;
	add.s32 	%r124, %r123, %r117;
	ld.shared.f64 	%fd76, [%r124+-256];
	neg.f64 	%fd77, %fd76;
	ld.shared.f64 	%fd78, [%r124+-248];
	sub.f64 	%fd79, %fd77, %fd78;
	ld.shared.f64 	%fd80, [%r124+256];
	add.f64 	%fd81, %fd79, %fd80;
	ld.shared.f64 	%fd82, [%r124+264];
	add.f64 	%fd83, %fd81, %fd82;
	mul.f64 	%fd84, %fd83, 0d3FD0000000000000;
	ld.shared.f64 	%fd85, [%r124];
	ld.shared.f64 	%fd86, [%r124+8];
	sub.f64 	%fd87, %fd86, %fd85;
	mul.wide.s32 	%rd38, %r148, 8;
	add.s64 	%rd39, %rd5, %rd38;
	ld.global.f64 	%fd88, [%rd39];
	mul.wide.s32 	%rd40, %r149, 8;
	add.s64 	%rd41, %rd5, %rd40;
	ld.global.f64 	%fd89, [%rd41];
	mul.f64 	%fd90, %fd84, %fd89;
	fma.rn.f64 	%fd91, %fd75, %fd88, %fd90;
	mul.wide.s32 	%rd42, %r150, 8;
	add.s64 	%rd43, %rd5, %rd42;
	ld.global.f64 	%fd92, [%rd43];
	fma.rn.f64 	%fd93, %fd87, %fd92, %fd91;
	add.f64 	%fd124, %fd124, %fd93;
	st.shared.f64 	[%r13+16384], %fd93;
$L__BB0_11:
	bar.sync 	0;
	@%p16 bra 	$L__BB0_13;
	ld.param.u64 	%rd56, [_Z13diff_6face_v1PKdPdS0_S0_S0_iii_param_1];
	ld.shared.f64 	%fd94, [%r13+16376];
	sub.f64 	%fd95, %fd124, %fd94;
	shl.b32 	%r125, %r26, 13;
	mov.u32 	%r126, _ZZ13diff_6face_v1PKdPdS0_S0_S0_iiiE6sm_psi;
	add.s32 	%r127, %r126, %r125;
	shl.b32 	%r128, %r1, 8;
	add.s32 	%r129, %r127, %r128;
	shl.b32 	%r130, %r37, 3;
	add.s32 	%r131, %r129, %r130;
	ld.shared.f64 	%fd96, [%r131];
	shl.b32 	%r132, %r153, 13;
	add.s32 	%r133, %r126, %r132;
	add.s32 	%r134, %r133, %r128;
	add.s32 	%r135, %r134, %r130;
	ld.shared.f64 	%fd97, [%r135];
	sub.f64 	%fd98, %fd97, %fd96;
	ld.shared.f64 	%fd99, [%r131+-256];
	ld.shared.f64 	%fd100, [%r131+256];
	sub.f64 	%fd101, %fd100, %fd99;
	ld.shared.f64 	%fd102, [%r135+-256];
	sub.f64 	%fd103, %fd101, %fd102;
	ld.shared.f64 	%fd104, [%r135+256];
	add.f64 	%fd105, %fd103, %fd104;
	mul.f64 	%fd106, %fd105, 0d3FD0000000000000;
	ld.shared.f64 	%fd107, [%r131+-8];
	ld.shared.f64 	%fd108, [%r131+8];
	sub.f64 	%fd109, %fd108, %fd107;
	ld.shared.f64 	%fd110, [%r135+-8];
	sub.f64 	%fd111, %fd109, %fd110;
	ld.shared.f64 	%fd112, [%r135+8];
	add.f64 	%fd113, %fd111, %fd112;
	mul.f64 	%fd114, %fd113, 0d3FD0000000000000;
	mul.wide.s32 	%rd44, %r148, 8;
	add.s64 	%rd45, %rd3, %rd44;
	ld.global.f64 	%fd115, [%rd45];
	mul.wide.s32 	%rd46, %r149, 8;
	add.s64 	%rd47, %rd3, %rd46;
	ld.global.f64 	%fd116, [%rd47];
	mul.f64 	%fd117, %fd106, %fd116;
	fma.rn.f64 	%fd118, %fd98, %fd115, %fd117;
	mul.wide.s32 	%rd48, %r150, 8;
	add.s64 	%rd49, %rd3, %rd48;
	ld.global.f64 	%fd119, [%rd49];
	fma.rn.f64 	%fd120, %fd114, %fd119, %fd118;
	add.f64 	%fd121, %fd95, %fd120;
	cvt.s64.s32 	%rd50, %r151;
	add.s64 	%rd51, %rd50, %rd1;
	cvta.to.global.u64 	%rd52, %rd56;
	shl.b64 	%rd53, %rd51, 3;
	add.s64 	%rd54, %rd52, %rd53;
	st.global.f64 	[%rd54], %fd121;
	neg.f64 	%fd124, %fd120;
$L__BB0_13:
	ld.param.u32 	%r145, [_Z13diff_6face_v1PKdPdS0_S0_S0_iii_param_7];
	ld.param.u32 	%r142, [_Z13diff_6face_v1PKdPdS0_S0_S0_iii_param_6];
	mul.lo.s32 	%r136, %r145, %r142;
	add.s32 	%r151, %r151, %r136;
	add.s32 	%r137, %r145, -1;
	add.s32 	%r138, %r142, -1;
	mul.lo.s32 	%r139, %r137, %r138;
	add.s32 	%r150, %r150, %r139;
	add.s32 	%r149, %r149, %r139;
	add.s32 	%r148, %r148, %r139;
	add.s32 	%r147, %r147, 1;
	add.s32 	%r146, %r146, %r136;
	setp.ne.s32 	%p26, %r147, -1;
	mov.u32 	%r152, %r154;
	mov.u32 	%r154, %r26;
	@%p26 bra 	$L__BB0_5;
$L__BB0_14:
	ret;

}
	// .globl	_Z7map_dVmPdS_PKii
.visible .entry _Z7map_dVmPdS_PKii(
	.param .u64 .ptr .align 1 _Z7map_dVmPdS_PKii_param_0,
	.param .u64 .ptr .align 1 _Z7map_dVmPdS_PKii_param_1,
	.param .u64 .ptr .align 1 _Z7map_dVmPdS_PKii_param_2,
	.param .u32 _Z7map_dVmPdS_PKii_param_3
)
{
	.reg .pred 	%p<7>;
	.reg .b32 	%r<36>;
	.reg .b64 	%rd<33>;
	.reg .b64 	%fd<6>;

	ld.param.u64 	%rd4, [_Z7map_dVmPdS_PKii_param_0];
	ld.param.u64 	%rd5, [_Z7map_dVmPdS_PKii_param_1];
	ld.param.u64 	%rd6, [_Z7map_dVmPdS_PKii_param_2];
	ld.param.u32 	%r12, [_Z7map_dVmPdS_PKii_param_3];
	cvta.to.global.u64 	%rd1, %rd4;
	cvta.to.global.u64 	%rd2, %rd5;
	cvta.to.global.u64 	%rd3, %rd6;
	mov.u32 	%r13, %tid.x;
	mov.u32 	%r14, %ntid.x;
	mov.u32 	%r15, %ctaid.x;
	mad.lo.s32 	%r34, %r14, %r15, %r13;
	mov.u32 	%r16, %nctaid.x;
	mul.lo.s32 	%r2, %r14, %r16;
	setp.ge.s32 	%p1, %r34, %r12;
	@%p1 bra 	$L__BB1_7;
	add.s32 	%r17, %r34, %r2;
	max.s32 	%r18, %r12, %r17;
	setp.lt.s32 	%p2, %r17, %r12;
	selp.u32 	%r19, 1, 0, %p2;
	add.s32 	%r20, %r17, %r19;
	sub.s32 	%r21, %r18, %r20;
	div.u32 	%r22, %r21, %r2;
	add.s32 	%r3, %r22, %r19;
	and.b32  	%r23, %r3, 3;
	setp.eq.s32 	%p3, %r23, 3;
	@%p3 bra 	$L__BB1_4;
	add.s32 	%r24, %r3, 1;
	and.b32  	%r25, %r24, 3;
	neg.s32 	%r32, %r25;
$L__BB1_3:
	.pragma "nounroll";
	mul.wide.s32 	%rd7, %r34, 8;
	add.s64 	%rd8, %rd1, %rd7;
	mul.wide.s32 	%rd9, %r34, 4;
	add.s64 	%rd10, %rd3, %rd9;
	ld.global.u32 	%r26, [%rd10];
	mul.wide.s32 	%rd11, %r26, 8;
	add.s64 	%rd12, %rd2, %rd11;
	ld.global.f64 	%fd1, [%rd12];
	st.global.f64 	[%rd8], %fd1;
	add.s32 	%r34, %r34, %r2;
	add.s32 	%r32, %r32, 1;
	setp.ne.s32 	%p4, %r32, 0;
	@%p4 bra 	$L__BB1_3;
$L__BB1_4:
	setp.lt.u32 	%p5, %r3, 3;
	@%p5 bra 	$L__BB1_7;
	mul.wide.s32 	%rd19, %r2, 4;
	mul.wide.s32 	%rd23, %r2, 8;
	shl.b32 	%r31, %r2, 2;
$L__BB1_6:
	mul.wide.s32 	%rd13, %r34, 4;
	add.s64 	%rd14, %rd3, %rd13;
	ld.global.u32 	%r27, [%rd14];
	mul.wide.s32 	%rd15, %r27, 8;
	add.s64 	%rd16, %rd2, %rd15;
	ld.global.f64 	%fd2, [%rd16];
	mul.wide.s32 	%rd17, %r34, 8;
	add.s64 	%rd18, %rd1, %rd17;
	st.global.f64 	[%rd18], %fd2;
	add.s64 	%rd20, %rd14, %rd19;
	ld.global.u32 	%r28, [%rd20];
	mul.wide.s32 	%rd21, %r28, 8;
	add.s64 	%rd22, %rd2, %rd21;
	ld.global.f64 	%fd3, [%rd22];
	add.s64 	%rd24, %rd18, %rd23;
	st.global.f64 	[%rd24], %fd3;
	add.s64 	%rd25, %rd20, %rd19;
	ld.global.u32 	%r29, [%rd25];
	mul.wide.s32 	%rd26, %r29, 8;
	add.s64 	%rd27, %rd2, %rd26;
	ld.global.f64 	%fd4, [%rd27];
	add.s64 	%rd28, %rd24, %rd23;
	st.global.f64 	[%rd28], %fd4;
	add.s64 	%rd29, %rd25, %rd19;
	ld.global.u32 	%r30, [%rd29];
	mul.wide.s32 	%rd30, %r30, 8;
	add.s64 	%rd31, %rd2, %rd30;
	ld.global.f64 	%fd5, [%rd31];
	add.s64 	%rd32, %rd28, %rd23;
	st.global.f64 	[%rd32], %fd5;
	add.s32 	%r34, %r31, %r34;
	setp.lt.s32 	%p6, %r34, %r12;
	@%p6 bra 	$L__BB1_6;
$L__BB1_7:
	ret;

}


// ===== COMPILED SASS (sm_100) =====

	.target	sm_100

	.elftype	@"ET_EXEC"


//--------------------- .note.nv.tkinfo           --------------------------
	.section	.note.nv.tkinfo,"",@"SHT_NOTE"
	.sectionflags	@"SHF_NOTE_NV_TKINFO"
	.tkinfo
        /*0018*/ 	.word	0x00000002
        /*0030*/ 	.string	""
        /*0030*/ 	.string	"ptxas"
        /*0030*/ 	.string	"Cuda compilation tools, release 13.0, V13.0.88"
        /*0030*/ 	.string	"Build cuda_13.0.r13.0/compiler.36424714_0"
        /*0030*/ 	.string	"-arch sm_100 -m 64 "



//--------------------- .note.nv.cuinfo           --------------------------
	.section	.note.nv.cuinfo,"",@"SHT_NOTE"
	.sectionflags	@"SHF_NOTE_NV_CUINFO"
        /*0018*/ 	.short	0x0002
        /*001a*/ 	.short	0x0064
        /*001c*/ 	.short	0x0082
	.zero		2


//--------------------- .nv.info                  --------------------------
	.section	.nv.info,"",@"SHT_CUDA_INFO"
	.align	4


	//----- nvinfo : EIATTR_REGCOUNT
	.align		4
        /*0000*/ 	.byte	0x04, 0x2f
        /*0002*/ 	.short	(.L_1 - .L_0)
	.align		4
.L_0:
        /*0004*/ 	.word	index@(_Z13diff_6face_v1PKdPdS0_S0_S0_iii)
        /*0008*/ 	.word	0x00000020


	//----- nvinfo : EIATTR_FRAME_SIZE
	.align		4
.L_1:
        /*000c*/ 	.byte	0x04, 0x11
        /*000e*/ 	.short	(.L_3 - .L_2)
	.align		4
.L_2:
        /*0010*/ 	.word	index@(_Z13diff_6face_v1PKdPdS0_S0_S0_iii)
        /*0014*/ 	.word	0x00000000


	//----- nvinfo : EIATTR_REGCOUNT
	.align		4
.L_3:
        /*0018*/ 	.byte	0x04, 0x2f
        /*001a*/ 	.short	(.L_5 - .L_4)
	.align		4
.L_4:
        /*001c*/ 	.word	index@(_Z7map_dVmPdS_PKii)
        /*0020*/ 	.word	0x00000018


	//----- nvinfo : EIATTR_FRAME_SIZE
	.align		4
.L_5:
        /*0024*/ 	.byte	0x04, 0x11
        /*0026*/ 	.short	(.L_7 - .L_6)
	.align		4
.L_6:
        /*0028*/ 	.word	index@(_Z7map_dVmPdS_PKii)
        /*002c*/ 	.word	0x00000000


	//----- nvinfo : EIATTR_MIN_STACK_SIZE
	.align		4
.L_7:
        /*0030*/ 	.byte	0x04, 0x12
        /*0032*/ 	.short	(.L_9 - .L_8)
	.align		4
.L_8:
        /*0034*/ 	.word	index@(_Z7map_dVmPdS_PKii)
        /*0038*/ 	.word	0x00000000


	//----- nvinfo : EIATTR_MIN_STACK_SIZE
	.align		4
.L_9:
        /*003c*/ 	.byte	0x04, 0x12
        /*003e*/ 	.short	(.L_11 - .L_10)
	.align		4
.L_10:
        /*0040*/ 	.word	index@(_Z13diff_6face_v1PKdPdS0_S0_S0_iii)
        /*0044*/ 	.word	0x00000000
.L_11:


//--------------------- .nv.compat                --------------------------
	.section	.nv.compat,"",@"SHT_CUDA_COMPAT_INFO"
	.align	4
        /*0000*/ 	.byte	0x02, 0x09, 0x00, 0x00, 0x02, 0x02, 0x01, 0x00, 0x02, 0x05, 0x05, 0x00, 0x03, 0x07, 0x01, 0x01
        /*0010*/ 	.byte	0x02, 0x03, 0x00, 0x00, 0x02, 0x06, 0x01, 0x00, 0x04, 0x0b, 0x08, 0x00, 0x01, 0x00, 0x00, 0x00
        /*0020*/ 	.byte	0x00, 0x00, 0x00, 0x00


//--------------------- .nv.info._Z7map_dVmPdS_PKii --------------------------
	.section	.nv.info._Z7map_dVmPdS_PKii,"",@"SHT_CUDA_INFO"
	.sectionflags	@""
	.align	4


	//----- nvinfo : EIATTR_CUDA_API_VERSION
	.align		4
        /*0000*/ 	.byte	0x04, 0x37
        /*0002*/ 	.short	(.L_13 - .L_12)
.L_12:
        /*0004*/ 	.word	0x00000082


	//----- nvinfo : EIATTR_KPARAM_INFO
	.align		4
.L_13:
        /*0008*/ 	.byte	0x04, 0x17
        /*000a*/ 	.short	(.L_15 - .L_14)
.L_14:
        /*000c*/ 	.word	0x00000000
        /*0010*/ 	.short	0x0003
        /*0012*/ 	.short	0x0018
        /*0014*/ 	.byte	0x00, 0xf0, 0x11, 0x00


	//----- nvinfo : EIATTR_KPARAM_INFO
	.align		4
.L_15:
        /*0018*/ 	.byte	0x04, 0x17
        /*001a*/ 	.short	(.L_17 - .L_16)
.L_16:
        /*001c*/ 	.word	0x00000000
        /*0020*/ 	.short	0x0002
        /*0022*/ 	.short	0x0010
        /*0024*/ 	.byte	0x00, 0xf5, 0x21, 0x00


	//----- nvinfo : EIATTR_KPARAM_INFO
	.align		4
.L_17:
        /*0028*/ 	.byte	0x04, 0x17
        /*002a*/ 	.short	(.L_19 - .L_18)
.L_18:
        /*002c*/ 	.word	0x00000000
        /*0030*/ 	.short	0x0001
        /*0032*/ 	.short	0x0008
        /*0034*/ 	.byte	0x00, 0xf5, 0x21, 0x00


	//----- nvinfo : EIATTR_KPARAM_INFO
	.align		4
.L_19:
        /*0038*/ 	.byte	0x04, 0x17
        /*003a*/ 	.short	(.L_21 - .L_20)
.L_20:
        /*003c*/ 	.word	0x00000000
        /*0040*/ 	.short	0x0000
        /*0042*/ 	.short	0x0000
        /*0044*/ 	.byte	0x00, 0xf5, 0x21, 0x00


	//----- nvinfo : EIATTR_SPARSE_MMA_MASK
	.align		4
.L_21:
        /*0048*/ 	.byte	0x03, 0x50
        /*004a*/ 	.short	0x0000


	//----- nvinfo : EIATTR_MAXREG_COUNT
	.align		4
        /*004c*/ 	.byte	0x03, 0x1b
        /*004e*/ 	.short	0x00ff


	//----- nvinfo : EIATTR_MERCURY_ISA_VERSION
	.align		4
        /*0050*/ 	.byte	0x03, 0x5f
        /*0052*/ 	.short	0x0101


	//----- nvinfo : EIATTR_VRC_CTA_INIT_COUNT
	.align		4
        /*0054*/ 	.byte	0x02, 0x4a
	.zero		1
	.zero		1


	//----- nvinfo : EIATTR_EXIT_INSTR_OFFSETS
	.align		4
        /*0058*/ 	.byte	0x04, 0x1c
        /*005a*/ 	.short	(.L_23 - .L_22)


	//   ....[0]....
.L_22:
        /*005c*/ 	.word	0x00000090


	//   ....[1]....
        /*0060*/ 	.word	0x00000390


	//   ....[2]....
        /*0064*/ 	.word	0x00000580


	//----- nvinfo : EIATTR_CRS_STACK_SIZE
	.align		4
.L_23:
        /*0068*/ 	.byte	0x04, 0x1e
        /*006a*/ 	.short	(.L_25 - .L_24)
.L_24:
        /*006c*/ 	.word	0x00000000


	//----- nvinfo : EIATTR_CBANK_PARAM_SIZE
	.align		4
.L_25:
        /*0070*/ 	.byte	0x03, 0x19
        /*0072*/ 	.short	0x001c


	//----- nvinfo : EIATTR_PARAM_CBANK
	.align		4
        /*0074*/ 	.byte	0x04, 0x0a
        /*0076*/ 	.short	(.L_27 - .L_26)
	.align		4
.L_26:
        /*0078*/ 	.word	index@(.nv.constant0._Z7map_dVmPdS_PKii)
        /*007c*/ 	.short	0x0380
        /*007e*/ 	.short	0x001c


	//----- nvinfo : EIATTR_SW_WAR
	.align		4
.L_27:
        /*0080*/ 	.byte	0x04, 0x36
        /*0082*/ 	.short	(.L_29 - .L_28)
.L_28:
        /*0084*/ 	.word	0x00000008
.L_29:


//--------------------- .nv.info._Z13diff_6face_v1PKdPdS0_S0_S0_iii --------------------------
	.section	.nv.info._Z13diff_6face_v1PKdPdS0_S0_S0_iii,"",@"SHT_CUDA_INFO"
	.sectionflags	@""
	.align	4


	//----- nvinfo : EIATTR_CUDA_API_VERSION
	.align		4
        /*0000*/ 	.byte	0x04, 0x37
        /*0002*/ 	.short	(.L_31 - .L_30)
.L_30:
        /*0004*/ 	.word	0x00000082


	//----- nvinfo : EIATTR_KPARAM_INFO
	.align		4
.L_31:
        /*0008*/ 	.byte	0x04, 0x17
        /*000a*/ 	.short	(.L_33 - .L_32)
.L_32:
        /*000c*/ 	.word	0x00000000
        /*0010*/ 	.short	0x0007
        /*0012*/ 	.short	0x0030
        /*0014*/ 	.byte	0x00, 0xf0, 0x11, 0x00


	//----- nvinfo : EIATTR_KPARAM_INFO
	.align		4
.L_33:
        /*0018*/ 	.byte	0x04, 0x17
        /*001a*/ 	.short	(.L_35 - .L_34)
.L_34:
        /*001c*/ 	.word	0x00000000
        /*0020*/ 	.short	0x0006
        /*0022*/ 	.short	0x002c
        /*0024*/ 	.byte	0x00, 0xf0, 0x11, 0x00


	//----- nvinfo : EIATTR_KPARAM_INFO
	.align		4
.L_35:
        /*0028*/ 	.byte	0x04, 0x17
        /*002a*/ 	.short	(.L_37 - .L_36)
.L_36:
        /*002c*/ 	.word	0x00000000
        /*0030*/ 	.short	0x0005
        /*0032*/ 	.short	0x0028
        /*0034*/ 	.byte	0x00, 0xf0, 0x11, 0x00


	//----- nvinfo : EIATTR_KPARAM_INFO
	.align		4
.L_37:
        /*0038*/ 	.byte	0x04, 0x17
        /*003a*/ 	.short	(.L_39 - .L_38)
.L_38:
        /*003c*/ 	.word	0x00000000
        /*0040*/ 	.short	0x0004
        /*0042*/ 	.short	0x0020
        /*0044*/ 	.byte	0x00, 0xf5, 0x21, 0x00


	//----- nvinfo : EIATTR_KPARAM_INFO
	.align		4
.L_39:
        /*0048*/ 	.byte	0x04, 0x17
        /*004a*/ 	.short	(.L_41 - .L_40)
.L_40:
        /*004c*/ 	.word	0x00000000
        /*0050*/ 	.short	0x0003
        /*0052*/ 	.short	0x0018
        /*0054*/ 	.byte	0x00, 0xf5, 0x21, 0x00


	//----- nvinfo : EIATTR_KPARAM_INFO
	.align		4
.L_41:
        /*0058*/ 	.byte	0x04, 0x17
        /*005a*/ 	.short	(.L_43 - .L_42)
.L_42:
        /*005c*/ 	.word	0x00000000
        /*0060*/ 	.short	0x0002
        /*0062*/ 	.short	0x0010
        /*0064*/ 	.byte	0x00, 0xf5, 0x21, 0x00


	//----- nvinfo : EIATTR_KPARAM_INFO
	.align		4
.L_43:
        /*0068*/ 	.byte	0x04, 0x17
        /*006a*/ 	.short	(.L_45 - .L_44)
.L_44:
        /*006c*/ 	.word	0x00000000
        /*0070*/ 	.short	0x0001
        /*0072*/ 	.short	0x0008
        /*0074*/ 	.byte	0x00, 0xf5, 0x21, 0x00


	//----- nvinfo : EIATTR_KPARAM_INFO
	.align		4
.L_45:
        /*0078*/ 	.byte	0x04, 0x17
        /*007a*/ 	.short	(.L_47 - .L_46)
.L_46:
        /*007c*/ 	.word	0x00000000
        /*0080*/ 	.short	0x0000
        /*0082*/ 	.short	0x0000
        /*0084*/ 	.byte	0x00, 0xf5, 0x21, 0x00


	//----- nvinfo : EIATTR_SPARSE_MMA_MASK
	.align		4
.L_47:
        /*0088*/ 	.byte	0x03, 0x50
        /*008a*/ 	.short	0x0000


	//----- nvinfo : EIATTR_MAXREG_COUNT
	.align		4
        /*008c*/ 	.byte	0x03, 0x1b
        /*008e*/ 	.short	0x00ff


	//----- nvinfo : EIATTR_NUM_BARRIERS
	.align		4
        /*0090*/ 	.byte	0x02, 0x4c
        /*0092*/ 	.byte	0x01
	.zero		1


	//----- nvinfo : EIATTR_MERCURY_ISA_VERSION
	.align		4
        /*0094*/ 	.byte	0x03, 0x5f
        /*0096*/ 	.short	0x0101


	//----- nvinfo : EIATTR_VRC_CTA_INIT_COUNT
	.align		4
        /*0098*/ 	.byte	0x02, 0x4a
	.zero		1
	.zero		1


	//----- nvinfo : EIATTR_EXIT_INSTR_OFFSETS
	.align		4
        /*009c*/ 	.byte	0x04, 0x1c
        /*009e*/ 	.short	(.L_49 - .L_48)


	//   ....[0]....
.L_48:
        /*00a0*/ 	.word	0x000002b0


	//   ....[1]....
        /*00a4*/ 	.word	0x00000760


	//   ....[2]....
        /*00a8*/ 	.word	0x000014c0


	//----- nvinfo : EIATTR_CRS_STACK_SIZE
	.align		4
.L_49:
        /*00ac*/ 	.byte	0x04, 0x1e
        /*00ae*/ 	.short	(.L_51 - .L_50)
.L_50:
        /*00b0*/ 	.word	0x00000000


	//----- nvinfo : EIATTR_CBANK_PARAM_SIZE
	.align		4
.L_51:
        /*00b4*/ 	.byte	0x03, 0x19
        /*00b6*/ 	.short	0x0034


	//----- nvinfo : EIATTR_PARAM_CBANK
	.align		4
        /*00b8*/ 	.byte	0x04, 0x0a
        /*00ba*/ 	.short	(.L_53 - .L_52)
	.align		4
.L_52:
        /*00bc*/ 	.word	index@(.nv.constant0._Z13diff_6face_v1PKdPdS0_S0_S0_iii)
        /*00c0*/ 	.short	0x0380
        /*00c2*/ 	.short	0x0034


	//----- nvinfo : EIATTR_SW_WAR
	.align		4
.L_53:
        /*00c4*/ 	.byte	0x04, 0x36
        /*00c6*/ 	.short	(.L_55 - .L_54)
.L_54:
        /*00c8*/ 	.word	0x00000008
.L_55:


//--------------------- .nv.callgraph             --------------------------
	.section	.nv.callgraph,"",@"SHT_CUDA_CALLGRAPH"
	.align	4
	.sectionentsize	8
	.align		4
        /*0000*/ 	.word	0x00000000
	.align		4
        /*0004*/ 	.word	0xffffffff
	.align		4
        /*0008*/ 	.word	0x00000000
	.align		4
        /*000c*/ 	.word	0xfffffffe
	.align		4
        /*0010*/ 	.word	0x00000000
	.align		4
        /*0014*/ 	.word	0xfffffffd
	.align		4
        /*0018*/ 	.word	0x00000000
	.align		4
        /*001c*/ 	.word	0xfffffffc


//--------------------- .text._Z7map_dVmPdS_PKii  --------------------------
	.section	.text._Z7map_dVmPdS_PKii,"ax",@progbits
	.align	128
        .global         _Z7map_dVmPdS_PKii
        .type           _Z7map_dVmPdS_PKii,@function
        .size           _Z7map_dVmPdS_PKii,(.L_x_15 - _Z7map_dVmPdS_PKii)
        .other          _Z7map_dVmPdS_PKii,@"STO_CUDA_ENTRY STV_DEFAULT"
_Z7map_dVmPdS_PKii:
.text._Z7map_dVmPdS_PKii:
[----:B------:R-:W-:Y:S01]  /*0000*/  LDC R1, c[0x0][0x37c] ;  /* 0x0000df00ff017b82 */ /* 0x000fe20000000800 */
[----:B------:R-:W0:Y:S01]  /*0010*/  S2R R3, SR_TID.X ;  /* 0x0000000000037919 */ /* 0x000e220000002100 */
[----:B------:R-:W0:Y:S06]  /*0020*/  LDCU UR4, c[0x0][0x360] ;  /* 0x00006c00ff0477ac */ /* 0x000e2c0008000800 */
[----:B------:R-:W1:Y:S01]  /*0030*/  LDC R2, c[0x0][0x370] ;  /* 0x0000dc00ff027b82 */ /* 0x000e620000000800 */
[----:B------:R-:W0:Y:S01]  /*0040*/  S2R R0, SR_CTAID.X ;  /* 0x0000000000007919 */ /* 0x000e220000002500 */
[----:B------:R-:W2:Y:S01]  /*0050*/  LDCU UR6, c[0x0][0x398] ;  /* 0x00007300ff0677ac */ /* 0x000ea20008000800 */
[----:B0-----:R-:W-:-:S02]  /*0060*/  IMAD R3, R0, UR4, R3 ;  /* 0x0000000400037c24 */ /* 0x001fc4000f8e0203 */
[----:B-1----:R-:W-:-:S03]  /*0070*/  IMAD R0, R2, UR4, RZ ;  /* 0x0000000402007c24 */ /* 0x002fc6000f8e02ff */
[----:B--2---:R-:W-:-:S13]  /*0080*/  ISETP.GE.AND P0, PT, R3, UR6, PT ;  /* 0x0000000603007c0c */ /* 0x004fda000bf06270 */
[----:B------:R-:W-:Y:S05]  /*0090*/  @P0 EXIT ;  /* 0x000000000000094d */ /* 0x000fea0003800000 */
[----:B------:R-:W0:Y:S01]  /*00a0*/  I2F.U32.RP R8, R0 ;  /* 0x0000000000087306 */ /* 0x000e220000209000 */
[C---:B------:R-:W-:Y:S01]  /*00b0*/  IMAD.IADD R2, R0.reuse, 0x1, R3 ;  /* 0x0000000100027824 */ /* 0x040fe200078e0203 */
[----:B------:R-:W-:Y:S01]  /*00c0*/  IADD3 R9, PT, PT, RZ, -R0, RZ ;  /* 0x80000000ff097210 */ /* 0x000fe20007ffe0ff */
[----:B------:R-:W1:Y:S01]  /*00d0*/  LDCU.64 UR4, c[0x0][0x358] ;  /* 0x00006b00ff0477ac */ /* 0x000e620008000a00 */
[----:B------:R-:W-:Y:S01]  /*00e0*/  ISETP.NE.U32.AND P2, PT, R0, RZ, PT ;  /* 0x000000ff0000720c */ /* 0x000fe20003f45070 */
[----:B------:R-:W-:Y:S01]  /*00f0*/  BSSY.RECONVERGENT B0, `(.L_x_0) ;  /* 0x0000029000007945 */ /* 0x000fe20003800200 */
[C---:B------:R-:W-:Y:S02]  /*0100*/  ISETP.GE.AND P0, PT, R2.reuse, UR6, PT ;  /* 0x0000000602007c0c */ /* 0x040fe4000bf06270 */
[----:B------:R-:W-:Y:S02]  /*0110*/  VIMNMX R7, PT, PT, R2, UR6, !PT ;  /* 0x0000000602077c48 */ /* 0x000fe4000ffe0100 */
[----:B------:R-:W-:-:S04]  /*0120*/  SEL R6, RZ, 0x1, P0 ;  /* 0x00000001ff067807 */ /* 0x000fc80000000000 */
[----:B------:R-:W-:Y:S01]  /*0130*/  IADD3 R7, PT, PT, R7, -R2, -R6 ;  /* 0x8000000207077210 */ /* 0x000fe20007ffe806 */
[----:B0-----:R-:W0:Y:S02]  /*0140*/  MUFU.RCP R8, R8 ;  /* 0x0000000800087308 */ /* 0x001e240000001000 */
[----:B0-----:R-:W-:-:S06]  /*0150*/  IADD3 R4, PT, PT, R8, 0xffffffe, RZ ;  /* 0x0ffffffe08047810 */ /* 0x001fcc0007ffe0ff */
[----:B------:R0:W2:Y:S02]  /*0160*/  F2I.FTZ.U32.TRUNC.NTZ R5, R4 ;  /* 0x0000000400057305 */ /* 0x0000a4000021f000 */
[----:B0-----:R-:W-:Y:S02]  /*0170*/  HFMA2 R4, -RZ, RZ, 0, 0 ;  /* 0x00000000ff047431 */ /* 0x001fe400000001ff */
[----:B--2---:R-:W-:-:S04]  /*0180*/  IMAD R9, R9, R5, RZ ;  /* 0x0000000509097224 */ /* 0x004fc800078e02ff */
[----:B------:R-:W-:-:S06]  /*0190*/  IMAD.HI.U32 R8, R5, R9, R4 ;  /* 0x0000000905087227 */ /* 0x000fcc00078e0004 */
[----:B------:R-:W-:-:S05]  /*01a0*/  IMAD.HI.U32 R5, R8, R7, RZ ;  /* 0x0000000708057227 */ /* 0x000fca00078e00ff */
[----:B------:R-:W-:-:S05]  /*01b0*/  IADD3 R2, PT, PT, -R5, RZ, RZ ;  /* 0x000000ff05027210 */ /* 0x000fca0007ffe1ff */
[----:B------:R-:W-:-:S05]  /*01c0*/  IMAD R7, R0, R2, R7 ;  /* 0x0000000200077224 */ /* 0x000fca00078e0207 */
[----:B------:R-:W-:-:S13]  /*01d0*/  ISETP.GE.U32.AND P0, PT, R7, R0, PT ;  /* 0x000000000700720c */ /* 0x000fda0003f06070 */
[----:B------:R-:W-:Y:S01]  /*01e0*/  @P0 IMAD.IADD R7, R7, 0x1, -R0 ;  /* 0x0000000107070824 */ /* 0x000fe200078e0a00 */
[----:B------:R-:W-:-:S04]  /*01f0*/  @P0 IADD3 R5, PT, PT, R5, 0x1, RZ ;  /* 0x0000000105050810 */ /* 0x000fc80007ffe0ff */
[----:B------:R-:W-:-:S13]  /*0200*/  ISETP.GE.U32.AND P1, PT, R7, R0, PT ;  /* 0x000000000700720c */ /* 0x000fda0003f26070 */
[----:B------:R-:W-:Y:S02]  /*0210*/  @P1 IADD3 R5, PT, PT, R5, 0x1, RZ ;  /* 0x0000000105051810 */ /* 0x000fe40007ffe0ff */
[----:B------:R-:W-:-:S05]  /*0220*/  @!P2 LOP3.LUT R5, RZ, R0, RZ, 0x33, !PT ;  /* 0x00000000ff05a212 */ /* 0x000fca00078e33ff */
[----:B------:R-:W-:-:S05]  /*0230*/  IMAD.IADD R2, R6, 0x1, R5 ;  /* 0x0000000106027824 */ /* 0x000fca00078e0205 */
[C---:B------:R-:W-:Y:S02]  /*0240*/  LOP3.LUT R4, R2.reuse, 0x3, RZ, 0xc0, !PT ;  /* 0x0000000302047812 */ /* 0x040fe400078ec0ff */
[----:B------:R-:W-:Y:S02]  /*0250*/  ISETP.GE.U32.AND P1, PT, R2, 0x3, PT ;  /* 0x000000030200780c */ /* 0x000fe40003f26070 */
[----:B------:R-:W-:-:S13]  /*0260*/  ISETP.NE.AND P0, PT, R4, 0x3, PT ;  /* 0x000000030400780c */ /* 0x000fda0003f05270 */
[----:B-1----:R-:W-:Y:S05]  /*0270*/  @!P0 BRA `(.L_x_1) ;  /* 0x0000000000408947 */ /* 0x002fea0003800000 */
[----:B------:R-:W0:Y:S01]  /*0280*/  LDC.64 R12, c[0x0][0x390] ;  /* 0x0000e400ff0c7b82 */ /* 0x000e220000000a00 */
[----:B------:R-:W-:-:S04]  /*0290*/  IADD3 R2, PT, PT, R2, 0x1, RZ ;  /* 0x0000000102027810 */ /* 0x000fc80007ffe0ff */
[----:B------:R-:W-:-:S03]  /*02a0*/  LOP3.LUT R2, R2, 0x3, RZ, 0xc0, !PT ;  /* 0x0000000302027812 */ /* 0x000fc600078ec0ff */
[----:B------:R-:W1:Y:S01]  /*02b0*/  LDC.64 R10, c[0x0][0x380] ;  /* 0x0000e000ff0a7b82 */ /* 0x000e620000000a00 */
[----:B------:R-:W-:-:S07]  /*02c0*/  IADD3 R2, PT, PT, -R2, RZ, RZ ;  /* 0x000000ff02027210 */ /* 0x000fce0007ffe1ff */
[----:B------:R-:W2:Y:S02]  /*02d0*/  LDC.64 R14, c[0x0][0x388] ;  /* 0x0000e200ff0e7b82 */ /* 0x000ea40000000a00 */
.L_x_2:
[----:B0-----:R-:W-:-:S06]  /*02e0*/  IMAD.WIDE R6, R3, 0x4, R12 ;  /* 0x0000000403067825 */ /* 0x001fcc00078e020c */
[----:B------:R-:W2:Y:S02]  /*02f0*/  LDG.E R7, desc[UR4][R6.64] ;  /* 0x0000000406077981 */ /* 0x000ea4000c1e1900 */
[----:B--23--:R-:W-:-:S06]  /*0300*/  IMAD.WIDE R8, R7, 0x8, R14 ;  /* 0x0000000807087825 */ /* 0x00cfcc00078e020e */
[----:B------:R-:W2:Y:S01]  /*0310*/  LDG.E.64 R8, desc[UR4][R8.64] ;  /* 0x0000000408087981 */ /* 0x000ea2000c1e1b00 */
[----:B-1----:R-:W-:Y:S01]  /*0320*/  IMAD.WIDE R4, R3, 0x8, R10 ;  /* 0x0000000803047825 */ /* 0x002fe200078e020a */
[----:B------:R-:W-:-:S03]  /*0330*/  IADD3 R3, PT, PT, R0, R3, RZ ;  /* 0x0000000300037210 */ /* 0x000fc60007ffe0ff */
[----:B------:R-:W-:-:S05]  /*0340*/  VIADD R2, R2, 0x1 ;  /* 0x0000000102027836 */ /* 0x000fca0000000000 */
[----:B------:R-:W-:Y:S01]  /*0350*/  ISETP.NE.AND P0, PT, R2, RZ, PT ;  /* 0x000000ff0200720c */ /* 0x000fe20003f05270 */
[----:B--2---:R3:W-:-:S12]  /*0360*/  STG.E.64 desc[UR4][R4.64], R8 ;  /* 0x0000000804007986 */ /* 0x0047d8000c101b04 */
[----:B------:R-:W-:Y:S05]  /*0370*/  @P0 BRA `(.L_x_2) ;  /* 0xfffffffc00d80947 */ /* 0x000fea000383ffff */
.L_x_1:
[----:B------:R-:W-:Y:S05]  /*0380*/  BSYNC.RECONVERGENT B0 ;  /* 0x0000000000007941 */ /* 0x000fea0003800200 */
.L_x_0:
[----:B------:R-:W-:Y:S05]  /*0390*/  @!P1 EXIT ;  /* 0x000000000000994d */ /* 0x000fea0003800000 */
.L_x_3:
[----:B-1-3--:R-:W0:Y:S08]  /*03a0*/  LDC.64 R4, c[0x0][0x390] ;  /* 0x0000e400ff047b82 */ /* 0x00ae300000000a00 */
[----:B------:R-:W1:Y:S01]  /*03b0*/  LDC.64 R8, c[0x0][0x380] ;  /* 0x0000e000ff087b82 */ /* 0x000e620000000a00 */
[----:B0-----:R-:W-:-:S07]  /*03c0*/  IMAD.WIDE R12, R3, 0x4, R4 ;  /* 0x00000004030c7825 */ /* 0x001fce00078e0204 */
[----:B------:R-:W0:Y:S01]  /*03d0*/  LDC.64 R4, c[0x0][0x388] ;  /* 0x0000e200ff047b82 */ /* 0x000e220000000a00 */
[----:B------:R-:W0:Y:S02]  /*03e0*/  LDG.E R7, desc[UR4][R12.64] ;  /* 0x000000040c077981 */ /* 0x000e24000c1e1900 */
[----:B0-----:R-:W-:-:S06]  /*03f0*/  IMAD.WIDE R6, R7, 0x8, R4 ;  /* 0x0000000807067825 */ /* 0x001fcc00078e0204 */
[----:B------:R-:W2:Y:S01]  /*0400*/  LDG.E.64 R6, desc[UR4][R6.64] ;  /* 0x0000000406067981 */ /* 0x000ea2000c1e1b00 */
[----:B-1----:R-:W-:-:S04]  /*0410*/  IMAD.WIDE R20, R3, 0x8, R8 ;  /* 0x0000000803147825 */ /* 0x002fc800078e0208 */
[----:B------:R-:W-:Y:S01]  /*0420*/  IMAD.WIDE R8, R0, 0x4, R12 ;  /* 0x0000000400087825 */ /* 0x000fe200078e020c */
[----:B--2---:R0:W-:Y:S04]  /*0430*/  STG.E.64 desc[UR4][R20.64], R6 ;  /* 0x0000000614007986 */ /* 0x0041e8000c101b04 */
[----:B------:R-:W2:Y:S02]  /*0440*/  LDG.E R11, desc[UR4][R8.64] ;  /* 0x00000004080b7981 */ /* 0x000ea4000c1e1900 */
[----:B--2---:R-:W-:-:S06]  /*0450*/  IMAD.WIDE R10, R11, 0x8, R4 ;  /* 0x000000080b0a7825 */ /* 0x004fcc00078e0204 */
[----:B------:R-:W2:Y:S01]  /*0460*/  LDG.E.64 R10, desc[UR4][R10.64] ;  /* 0x000000040a0a7981 */ /* 0x000ea2000c1e1b00 */
[----:B------:R-:W-:-:S04]  /*0470*/  IMAD.WIDE R12, R0, 0x8, R20 ;  /* 0x00000008000c7825 */ /* 0x000fc800078e0214 */
[----:B------:R-:W-:Y:S01]  /*0480*/  IMAD.WIDE R14, R0, 0x4, R8 ;  /* 0x00000004000e7825 */ /* 0x000fe200078e0208 */
[----:B--2---:R1:W-:Y:S04]  /*0490*/  STG.E.64 desc[UR4][R12.64], R10 ;  /* 0x0000000a0c007986 */ /* 0x0043e8000c101b04 */
[----:B------:R-:W2:Y:S02]  /*04a0*/  LDG.E R17, desc[UR4][R14.64] ;  /* 0x000000040e117981 */ /* 0x000ea4000c1e1900 */
[----:B--2---:R-:W-:-:S06]  /*04b0*/  IMAD.WIDE R16, R17, 0x8, R4 ;  /* 0x0000000811107825 */ /* 0x004fcc00078e0204 */
[----:B------:R-:W2:Y:S01]  /*04c0*/  LDG.E.64 R16, desc[UR4][R16.64] ;  /* 0x0000000410107981 */ /* 0x000ea2000c1e1b00 */
[----:B------:R-:W-:-:S04]  /*04d0*/  IMAD.WIDE R18, R0, 0x8, R12 ;  /* 0x0000000800127825 */ /* 0x000fc800078e020c */
[----:B0-----:R-:W-:Y:S01]  /*04e0*/  IMAD.WIDE R6, R0, 0x4, R14 ;  /* 0x0000000400067825 */ /* 0x001fe200078e020e */
[----:B--2---:R1:W-:Y:S05]  /*04f0*/  STG.E.64 desc[UR4][R18.64], R16 ;  /* 0x0000001012007986 */ /* 0x0043ea000c101b04 */
[----:B------:R-:W2:Y:S02]  /*0500*/  LDG.E R7, desc[UR4][R6.64] ;  /* 0x0000000406077981 */ /* 0x000ea4000c1e1900 */
[----:B--2---:R-:W-:-:S06]  /*0510*/  IMAD.WIDE R4, R7, 0x8, R4 ;  /* 0x0000000807047825 */ /* 0x004fcc00078e0204 */
[----:B------:R-:W2:Y:S01]  /*0520*/  LDG.E.64 R4, desc[UR4][R4.64] ;  /* 0x0000000404047981 */ /* 0x000ea2000c1e1b00 */
[C---:B------:R-:W-:Y:S01]  /*0530*/  IMAD.WIDE R8, R0.reuse, 0x8, R18 ;  /* 0x0000000800087825 */ /* 0x040fe200078e0212 */
[----:B------:R-:W-:-:S04]  /*0540*/  LEA R3, R0, R3, 0x2 ;  /* 0x0000000300037211 */ /* 0x000fc800078e10ff */
[----:B------:R-:W-:Y:S01]  /*0550*/  ISETP.GE.AND P0, PT, R3, UR6, PT ;  /* 0x0000000603007c0c */ /* 0x000fe2000bf06270 */
[----:B--2---:R1:W-:-:S12]  /*0560*/  STG.E.64 desc[UR4][R8.64], R4 ;  /* 0x0000000408007986 */ /* 0x0043d8000c101b04 */
[----:B------:R-:W-:Y:S05]  /*0570*/  @!P0 BRA `(.L_x_3) ;  /* 0xfffffffc00888947 */ /* 0x000fea000383ffff */
[----:B------:R-:W-:Y:S05]  /*0580*/  EXIT ;  /* 0x000000000000794d */ /* 0x000fea0003800000 */
.L_x_4:
[----:B------:R-:W-:-:S00]  /*0590*/  BRA `(.L_x_4) ;  /* 0xfffffffc00fc7947 */ /* 0x000fc0000383ffff */
[----:B------:R-:W-:-:S00]  /*05a0*/  NOP ;  /* 0x0000000000007918 */ /* 0x000fc00000000000 */
        /* <DEDUP_REMOVED lines=13> */
.L_x_15:


//--------------------- .text._Z13diff_6face_v1PKdPdS0_S0_S0_iii --------------------------
	.section	.text._Z13diff_6face_v1PKdPdS0_S0_S0_iii,"ax",@progbits
	.align	128
        .global         _Z13diff_6face_v1PKdPdS0_S0_S0_iii
        .type           _Z13diff_6face_v1PKdPdS0_S0_S0_iii,@function
        .size           _Z13diff_6face_v1PKdPdS0_S0_S0_iii,(.L_x_16 - _Z13diff_6face_v1PKdPdS0_S0_S0_iii)
        .other          _Z13diff_6face_v1PKdPdS0_S0_S0_iii,@"STO_CUDA_ENTRY STV_DEFAULT"
_Z13diff_6face_v1PKdPdS0_S0_S0_iii:
.text._Z13diff_6face_v1PKdPdS0_S0_S0_iii:
[----:B------:R-:W-:Y:S08]  /*0000*/  LDC R1, c[0x0][0x37c] ;  /* 0x0000df00ff017b82 */ /* 0x000ff00000000800 */
[----:B------:R-:W0:Y:S01]  /*0010*/  S2UR UR18, SR_CTAID.Z ;  /* 0x00000000001279c3 */ /* 0x000e220000002700 */
[----:B------:R-:W1:Y:S01]  /*0020*/  LDCU UR20, c[0x0][0x370] ;  /* 0x00006e00ff1477ac */ /* 0x000e620008000800 */
[----:B------:R-:W2:Y:S01]  /*0030*/  S2R R0, SR_TID.X ;  /* 0x0000000000007919 */ /* 0x000ea20000002100 */
[----:B------:R-:W3:Y:S01]  /*0040*/  LDCU UR14, c[0x0][0x374] ;  /* 0x00006e80ff0e77ac */ /* 0x000ee20008000800 */
[----:B------:R-:W4:Y:S04]  /*0050*/  S2R R3, SR_TID.Y ;  /* 0x0000000000037919 */ /* 0x000f280000002200 */
[----:B------:R-:W5:Y:S01]  /*0060*/  S2UR UR21, SR_CTAID.Y ;  /* 0x00000000001579c3 */ /* 0x000f620000002600 */
[----:B------:R-:W1:Y:S01]  /*0070*/  LDCU UR16, c[0x0][0x378] ;  /* 0x00006f00ff1077ac */ /* 0x000e620008000800 */
[----:B------:R-:W2:Y:S06]  /*0080*/  LDCU UR27, c[0x0][0x3b0] ;  /* 0x00007600ff1b77ac */ /* 0x000eac0008000800 */
[----:B------:R-:W4:Y:S01]  /*0090*/  S2UR UR19, SR_CTAID.X ;  /* 0x00000000001379c3 */ /* 0x000f220000002500 */
[----:B------:R-:W2:Y:S01]  /*00a0*/  LDCU.64 UR22, c[0x0][0x3a8] ;  /* 0x00007500ff1677ac */ /* 0x000ea20008000a00 */
[----:B------:R-:W4:Y:S01]  /*00b0*/  LDCU.64 UR10, c[0x0][0x3a0] ;  /* 0x00007400ff0a77ac */ /* 0x000f220008000a00 */
[----:B0-----:R-:W-:-:S02]  /*00c0*/  UIMAD UR12, UR18, 0x1e, URZ ;  /* 0x0000001e120c78a4 */ /* 0x001fc4000f8e02ff */
[----:B-1----:R-:W-:Y:S02]  /*00d0*/  UIADD3 UR16, UPT, UPT, UR16, -0x1, URZ ;  /* 0xffffffff10107890 */ /* 0x002fe4000fffe0ff */
[----:B------:R-:W-:Y:S02]  /*00e0*/  UIADD3 UR9, UPT, UPT, UR12, -0x1, URZ ;  /* 0xffffffff0c097890 */ /* 0x000fe4000fffe0ff */
[----:B---3--:R-:W-:Y:S02]  /*00f0*/  UIADD3 UR14, UPT, UPT, UR14, -0x1, URZ ;  /* 0xffffffff0e0e7890 */ /* 0x008fe4000fffe0ff */
[----:B-----5:R-:W-:Y:S02]  /*0100*/  UIMAD UR8, UR21, 0x1e, URZ ;  /* 0x0000001e150878a4 */ /* 0x020fe4000f8e02ff */
[----:B------:R-:W-:Y:S02]  /*0110*/  UIMAD UR17, UR18, -0x3c, UR9 ;  /* 0xffffffc4121178a4 */ /* 0x000fe4000f8e0209 */
[----:B------:R-:W-:-:S02]  /*0120*/  UIADD3 UR13, UPT, UPT, UR8, -0x1, URZ ;  /* 0xffffffff080d7890 */ /* 0x000fc4000fffe0ff */
[----:B------:R-:W-:Y:S02]  /*0130*/  UISETP.NE.AND UP1, UPT, UR18, UR16, UPT ;  /* 0x000000101200728c */ /* 0x000fe4000bf25270 */
[----:B------:R-:W-:Y:S02]  /*0140*/  UIMAD UR15, UR21, -0x3c, UR13 ;  /* 0xffffffc4150f78a4 */ /* 0x000fe4000f8e020d */
[----:B--2---:R-:W-:Y:S02]  /*0150*/  UIADD3 UR17, UPT, UPT, UR17, UR27, URZ ;  /* 0x0000001b11117290 */ /* 0x004fe4000fffe0ff */
[----:B------:R-:W-:Y:S02]  /*0160*/  UISETP.NE.AND UP0, UPT, UR21, UR14, UPT ;  /* 0x0000000e1500728c */ /* 0x000fe4000bf05270 */
[----:B------:R-:W-:Y:S02]  /*0170*/  UIADD3 UR15, UPT, UPT, UR15, UR23, URZ ;  /* 0x000000170f0f7290 */ /* 0x000fe4000fffe0ff */
[----:B------:R-:W-:Y:S01]  /*0180*/  USEL UR18, UR17, 0x1f, !UP1 ;  /* 0x0000001f11127887 */ /* 0x000fe2000c800000 */
[----:B------:R-:W0:Y:S01]  /*0190*/  LDCU.128 UR4, c[0x0][0x390] ;  /* 0x00007200ff0477ac */ /* 0x000e220008000c00 */
[----:B------:R-:W-:-:S04]  /*01a0*/  USEL UR17, UR15, 0x1f, !UP0 ;  /* 0x0000001f0f117887 */ /* 0x000fc8000c000000 */
[----:B------:R-:W-:Y:S01]  /*01b0*/  ISETP.GT.AND P0, PT, R0, UR18, PT ;  /* 0x0000001200007c0c */ /* 0x000fe2000bf04270 */
[----:B----4-:R-:W-:Y:S02]  /*01c0*/  UIMAD UR25, UR19, 0x14, URZ ;  /* 0x00000014131978a4 */ /* 0x010fe4000f8e02ff */
[----:B------:R-:W-:Y:S02]  /*01d0*/  UIADD3 UR24, UPT, UPT, UR23, -0x1, URZ ;  /* 0xffffffff17187890 */ /* 0x000fe4000fffe0ff */
[----:B------:R-:W-:Y:S01]  /*01e0*/  UIADD3 UR14, UPT, UPT, UR25, -0x1, URZ ;  /* 0xffffffff190e7890 */ /* 0x000fe2000fffe0ff */
[----:B------:R-:W-:Y:S01]  /*01f0*/  ISETP.GT.OR P0, PT, R3, UR17, P0 ;  /* 0x0000001103007c0c */ /* 0x000fe20008704670 */
[----:B------:R-:W-:Y:S02]  /*0200*/  UIADD3 UR26, UPT, UPT, UR27, -0x1, URZ ;  /* 0xffffffff1b1a7890 */ /* 0x000fe4000fffe0ff */
[----:B------:R-:W-:Y:S02]  /*0210*/  UIMAD UR13, UR24, UR14, UR13 ;  /* 0x0000000e180d72a4 */ /* 0x000fe4000f8e020d */
[----:B------:R-:W-:-:S02]  /*0220*/  UIADD3 UR16, UPT, UPT, UR20, -0x1, URZ ;  /* 0xffffffff14107890 */ /* 0x000fc4000fffe0ff */
[----:B------:R-:W-:Y:S02]  /*0230*/  UIMAD UR15, UR26, UR13, UR9 ;  /* 0x0000000d1a0f72a4 */ /* 0x000fe4000f8e0209 */
[----:B------:R-:W-:Y:S02]  /*0240*/  UIMAD UR13, UR25, UR23, UR8 ;  /* 0x00000017190d72a4 */ /* 0x000fe4000f8e0208 */
[----:B0-----:R-:W-:Y:S02]  /*0250*/  UIMAD.WIDE.U32 UR8, UR15, 0x8, UR4 ;  /* 0x000000080f0878a5 */ /* 0x001fe4000f8e0004 */
[----:B------:R-:W-:Y:S02]  /*0260*/  UIMAD.WIDE.U32 UR6, UR15, 0x8, UR6 ;  /* 0x000000080f0678a5 */ /* 0x000fe4000f8e0006 */
[----:B------:R-:W-:Y:S02]  /*0270*/  UISETP.NE.AND UP0, UPT, UR19, UR16, UPT ;  /* 0x000000101300728c */ /* 0x000fe4000bf05270 */
[----:B------:R-:W-:-:S02]  /*0280*/  UIMAD UR13, UR13, UR27, UR12 ;  /* 0x0000001b0d0d72a4 */ /* 0x000fc4000f8e020c */
[----:B------:R-:W-:Y:S02]  /*0290*/  UIMAD UR14, UR19, -0x28, UR14 ;  /* 0xffffffd8130e78a4 */ /* 0x000fe4000f8e020e */
[----:B------:R-:W-:Y:S01]  /*02a0*/  UIMAD.WIDE.U32 UR10, UR15, 0x8, UR10 ;  /* 0x000000080f0a78a5 */ /* 0x000fe2000f8e000a */
[----:B------:R-:W-:Y:S11]  /*02b0*/  @P0 EXIT ;  /* 0x000000000000094d */ /* 0x000ff60003800000 */
[----:B------:R-:W0:Y:S01]  /*02c0*/  LDCU.64 UR4, c[0x0][0x380] ;  /* 0x00007000ff0477ac */ /* 0x000e220008000a00 */
[----:B------:R-:W-:Y:S01]  /*02d0*/  HFMA2 R9, -RZ, RZ, 0, 4.76837158203125e-07 ;  /* 0x00000008ff097431 */ /* 0x000fe200000001ff */
[C---:B------:R-:W-:Y:S01]  /*02e0*/  IADD3 R27, PT, PT, R3.reuse, UR23, RZ ;  /* 0x00000017031b7c10 */ /* 0x040fe2000fffe0ff */
[--C-:B------:R-:W-:Y:S01]  /*02f0*/  IMAD R6, R3, UR27, R0.reuse ;  /* 0x0000001b03067c24 */ /* 0x100fe2000f8e0200 */
[----:B------:R-:W1:Y:S01]  /*0300*/  LDCU.64 UR20, c[0x0][0x358] ;  /* 0x00006b00ff1477ac */ /* 0x000e620008000a00 */
[----:B------:R-:W-:Y:S02]  /*0310*/  IMAD.MOV.U32 R7, RZ, RZ, 0x8 ;  /* 0x00000008ff077424 */ /* 0x000fe400078e00ff */
[----:B------:R-:W-:Y:S01]  /*0320*/  IMAD R2, R27, UR27, R0 ;  /* 0x0000001b1b027c24 */ /* 0x000fe2000f8e0200 */
[----:B0-----:R-:W-:-:S06]  /*0330*/  UIMAD.WIDE.U32 UR4, UR13, 0x8, UR4 ;  /* 0x000000080d0478a5 */ /* 0x001fcc000f8e0004 */
[----:B------:R-:W-:-:S04]  /*0340*/  IMAD.WIDE R6, R6, R7, UR4 ;  /* 0x0000000406067e25 */ /* 0x000fc8000f8e0207 */
[----:B------:R-:W-:Y:S02]  /*0350*/  IMAD.WIDE R8, R2, R9, UR4 ;  /* 0x0000000402087e25 */ /* 0x000fe4000f8e0209 */
[----:B-1----:R-:W2:Y:S04]  /*0360*/  LDG.E.64 R6, desc[UR20][R6.64] ;  /* 0x0000001406067981 */ /* 0x002ea8000c1e1b00 */
[----:B------:R-:W3:Y:S01]  /*0370*/  LDG.E.64 R8, desc[UR20][R8.64] ;  /* 0x0000001408087981 */ /* 0x000ee2000c1e1b00 */
[----:B------:R-:W0:Y:S01]  /*0380*/  S2UR UR5, SR_CgaCtaId ;  /* 0x00000000000579c3 */ /* 0x000e220000008800 */
[----:B------:R-:W-:Y:S01]  /*0390*/  UMOV UR4, 0x400 ;  /* 0x0000040000047882 */ /* 0x000fe20000000000 */
[C---:B------:R-:W-:Y:S01]  /*03a0*/  ISETP.GE.U32.AND P1, PT, R0.reuse, UR18, PT ;  /* 0x0000001200007c0c */ /* 0x040fe2000bf26070 */
[----:B------:R-:W-:Y:S01]  /*03b0*/  UIADD3 UR14, UPT, UPT, UR14, UR22, URZ ;  /* 0x000000160e0e7290 */ /* 0x000fe2000fffe0ff */
[----:B------:R-:W-:Y:S02]  /*03c0*/  BSSY.RECONVERGENT B0, `(.L_x_5) ;  /* 0x0000037000007945 */ /* 0x000fe40003800200 */
[----:B------:R-:W-:Y:S01]  /*03d0*/  ISETP.NE.AND P1, PT, R0, RZ, !P1 ;  /* 0x000000ff0000720c */ /* 0x000fe20004f25270 */
[----:B------:R-:W-:-:S03]  /*03e0*/  USEL UR16, UR14, 0x15, !UP0 ;  /* 0x000000150e107887 */ /* 0x000fc6000c000000 */
[----:B------:R-:W-:-:S04]  /*03f0*/  ISETP.NE.AND P0, PT, R3, RZ, P1 ;  /* 0x000000ff0300720c */ /* 0x000fc80000f05270 */
[----:B------:R-:W-:Y:S01]  /*0400*/  ISETP.LT.U32.AND P0, PT, R3, UR17, P0 ;  /* 0x0000001103007c0c */ /* 0x000fe20008701070 */
[----:B0-----:R-:W-:-:S06]  /*0410*/  ULEA UR4, UR5, UR4, 0x18 ;  /* 0x0000000405047291 */ /* 0x001fcc000f8ec0ff */
[----:B------:R-:W-:-:S05]  /*0420*/  IMAD.U32 R4, RZ, RZ, UR4 ;  /* 0x00000004ff047e24 */ /* 0x000fca000f8e00ff */
[----:B------:R-:W-:-:S05]  /*0430*/  IADD3 R5, PT, PT, R4, 0x2000, RZ ;  /* 0x0000200004057810 */ /* 0x000fca0007ffe0ff */
[--C-:B------:R-:W-:Y:S02]  /*0440*/  IMAD R10, R0, 0x100, R5.reuse ;  /* 0x00000100000a7824 */ /* 0x100fe400078e0205 */
[----:B------:R-:W-:-:S03]  /*0450*/  IMAD R5, R3, 0x100, R5 ;  /* 0x0000010003057824 */ /* 0x000fc600078e0205 */
[----:B------:R-:W-:Y:S02]  /*0460*/  LEA R11, R3, R10, 0x3 ;  /* 0x0000000a030b7211 */ /* 0x000fe400078e18ff */
[----:B------:R-:W-:-:S03]  /*0470*/  LEA R5, R0, R5, 0x3 ;  /* 0x0000000500057211 */ /* 0x000fc600078e18ff */
[----:B--2---:R0:W-:Y:S04]  /*0480*/  STS.64 [R11], R6 ;  /* 0x000000060b007388 */ /* 0x0041e80000000a00 */
[----:B---3--:R0:W-:Y:S01]  /*0490*/  STS.64 [R11+0x2000], R8 ;  /* 0x002000080b007388 */ /* 0x0081e20000000a00 */
[----:B------:R-:W-:Y:S06]  /*04a0*/  BAR.SYNC.DEFER_BLOCKING 0x0 ;  /* 0x0000000000007b1d */ /* 0x000fec0000010000 */
[----:B------:R-:W-:Y:S05]  /*04b0*/  @!P0 BRA `(.L_x_6) ;  /* 0x00000000009c8947 */ /* 0x000fea0003800000 */
[----:B------:R-:W-:Y:S01]  /*04c0*/  UIADD3 UR4, UPT, UPT, UR25, UR14, URZ ;  /* 0x0000000e19047290 */ /* 0x000fe2000fffe0ff */
[----:B0-----:R-:W-:Y:S01]  /*04d0*/  IMAD.U32 R6, RZ, RZ, UR24 ;  /* 0x00000018ff067e24 */ /* 0x001fe2000f8e00ff */
[----:B------:R-:W-:Y:S01]  /*04e0*/  MOV R15, 0x8 ;  /* 0x00000008000f7802 */ /* 0x000fe20000000f00 */
[--C-:B------:R-:W-:Y:S01]  /*04f0*/  IMAD R7, R3, UR27, -R3.reuse ;  /* 0x0000001b03077c24 */ /* 0x100fe2000f8e0a03 */
[----:B------:R-:W-:Y:S01]  /*0500*/  LDS.64 R10, [R5+0x100] ;  /* 0x00010000050a7984 */ /* 0x000fe20000000a00 */
[----:B------:R-:W-:Y:S02]  /*0510*/  IMAD.MOV.U32 R12, RZ, RZ, 0x8 ;  /* 0x00000008ff0c7424 */ /* 0x000fe400078e00ff */
[----:B------:R-:W-:Y:S01]  /*0520*/  IMAD R9, R6, UR4, R3 ;  /* 0x0000000406097c24 */ /* 0x000fe2000f8e0203 */
[----:B------:R-:W-:Y:S01]  /*0530*/  IADD3 R7, PT, PT, R7, R0, RZ ;  /* 0x0000000007077210 */ /* 0x000fe20007ffe0ff */
[----:B------:R-:W-:Y:S01]  /*0540*/  IMAD.MOV.U32 R8, RZ, RZ, 0x8 ;  /* 0x00000008ff087424 */ /* 0x000fe200078e00ff */
[----:B------:R-:W-:Y:S01]  /*0550*/  LDS.64 R16, [R5+0x1f00] ;  /* 0x001f000005107984 */ /* 0x000fe20000000a00 */
[----:B------:R-:W-:-:S03]  /*0560*/  IMAD R14, R9, UR26, R0 ;  /* 0x0000001a090e7c24 */ /* 0x000fc6000f8e0200 */
[----:B------:R-:W-:Y:S01]  /*0570*/  LDS.64 R18, [R5+0x2100] ;  /* 0x0021000005127984 */ /* 0x000fe20000000a00 */
[----:B------:R-:W-:-:S03]  /*0580*/  IMAD.WIDE R14, R14, R15, UR8 ;  /* 0x000000080e0e7e25 */ /* 0x000fc6000f8e020f */
[----:B------:R-:W-:Y:S01]  /*0590*/  LDS.64 R24, [R5] ;  /* 0x0000000005187984 */ /* 0x000fe20000000a00 */
[----:B------:R-:W-:-:S03]  /*05a0*/  IMAD R9, R6, UR4, R9 ;  /* 0x0000000406097c24 */ /* 0x000fc6000f8e0209 */
[----:B------:R-:W2:Y:S01]  /*05b0*/  LDG.E.64 R14, desc[UR20][R14.64] ;  /* 0x000000140e0e7981 */ /* 0x000ea2000c1e1b00 */
[----:B------:R-:W-:-:S03]  /*05c0*/  IMAD.WIDE R12, R7, R12, UR8 ;  /* 0x00000008070c7e25 */ /* 0x000fc6000f8e020c */
[----:B------:R-:W0:Y:S01]  /*05d0*/  LDS.64 R6, [R5+-0x100] ;  /* 0xffff000005067984 */ /* 0x000e220000000a00 */
[----:B------:R-:W-:-:S03]  /*05e0*/  IMAD R9, R9, UR26, R0 ;  /* 0x0000001a09097c24 */ /* 0x000fc6000f8e0200 */
[----:B------:R-:W3:Y:S01]  /*05f0*/  LDG.E.64 R12, desc[UR20][R12.64] ;  /* 0x000000140c0c7981 */ /* 0x000ee2000c1e1b00 */
[----:B------:R-:W-:-:S03]  /*0600*/  IMAD.WIDE R8, R9, R8, UR8 ;  /* 0x0000000809087e25 */ /* 0x000fc6000f8e0208 */
[----:B------:R-:W1:Y:S04]  /*0610*/  LDS.64 R22, [R5+0x2000] ;  /* 0x0020000005167984 */ /* 0x000e680000000a00 */
[----:B------:R-:W4:Y:S01]  /*0620*/  LDG.E.64 R8, desc[UR20][R8.64] ;  /* 0x0000001408087981 */ /* 0x000f22000c1e1b00 */
[----:B0-----:R-:W-:-:S03]  /*0630*/  DADD R20, -R6, R10 ;  /* 0x0000000006147229 */ /* 0x001fc6000000010a */
[----:B------:R-:W-:Y:S04]  /*0640*/  LDS.64 R6, [R5+-0x8] ;  /* 0xfffff80005067984 */ /* 0x000fe80000000a00 */
[----:B------:R-:W0:Y:S01]  /*0650*/  LDS.64 R10, [R5+0x8] ;  /* 0x00000800050a7984 */ /* 0x000e220000000a00 */
[----:B------:R-:W-:-:S03]  /*0660*/  DADD R20, R20, -R16 ;  /* 0x0000000014147229 */ /* 0x000fc60000000810 */
[----:B------:R-:W5:Y:S01]  /*0670*/  LDS.64 R16, [R5+0x1ff8] ;  /* 0x001ff80005107984 */ /* 0x000f620000000a00 */
[----:B-1----:R-:W-:-:S04]  /*0680*/  DADD R22, -R24, R22 ;  /* 0x0000000018167229 */ /* 0x002fc80000000116 */
[----:B------:R-:W-:Y:S02]  /*0690*/  DADD R18, R20, R18 ;  /* 0x0000000014127229 */ /* 0x000fe40000000012 */
[----:B------:R-:W1:Y:S06]  /*06a0*/  LDS.64 R20, [R5+0x2008] ;  /* 0x0020080005147984 */ /* 0x000e6c0000000a00 */
[----:B------:R-:W-:Y:S02]  /*06b0*/  DMUL R18, R18, 0.25 ;  /* 0x3fd0000012127828 */ /* 0x000fe40000000000 */
[----:B0-----:R-:W-:-:S08]  /*06c0*/  DADD R6, -R6, R10 ;  /* 0x0000000006067229 */ /* 0x001fd0000000010a */
[----:B-----5:R-:W-:-:S08]  /*06d0*/  DADD R6, R6, -R16 ;  /* 0x0000000006067229 */ /* 0x020fd00000000810 */
[----:B-1----:R-:W-:-:S08]  /*06e0*/  DADD R6, R6, R20 ;  /* 0x0000000006067229 */ /* 0x002fd00000000014 */
[----:B------:R-:W-:Y:S02]  /*06f0*/  DMUL R6, R6, 0.25 ;  /* 0x3fd0000006067828 */ /* 0x000fe40000000000 */
[----:B--2---:R-:W-:-:S08]  /*0700*/  DMUL R14, R18, R14 ;  /* 0x0000000e120e7228 */ /* 0x004fd00000000000 */
[----:B---3--:R-:W-:-:S08]  /*0710*/  DFMA R12, R22, R12, R14 ;  /* 0x0000000c160c722b */ /* 0x008fd0000000000e */
[----:B----4-:R-:W-:-:S11]  /*0720*/  DFMA R8, R6, R8, R12 ;  /* 0x000000080608722b */ /* 0x010fd6000000000c */
.L_x_6:
[----:B------:R-:W-:Y:S05]  /*0730*/  BSYNC.RECONVERGENT B0 ;  /* 0x0000000000007941 */ /* 0x000fea0003800200 */
.L_x_5:
[----:B------:R-:W-:-:S06]  /*0740*/  UISETP.GE.AND UP0, UPT, UR16, 0x2, UPT ;  /* 0x000000021000788c */ /* 0x000fcc000bf06270 */
[----:B------:R-:W-:-:S13]  /*0750*/  PLOP3.LUT P2, PT, PT, PT, UP0, 0x80, 0x8 ;  /* 0x000000000008781c */ /* 0x000fda0003f4f008 */
[----:B------:R-:W-:Y:S05]  /*0760*/  @!P2 EXIT ;  /* 0x000000000000a94d */ /* 0x000fea0003800000 */
[----:B0-----:R-:W0:Y:S01]  /*0770*/  LDC R7, c[0x0][0x3ac] ;  /* 0x0000eb00ff077b82 */ /* 0x001e220000000800 */
[----:B------:R-:W1:Y:S01]  /*0780*/  LDCU.64 UR14, c[0x0][0x380] ;  /* 0x00007000ff0e77ac */ /* 0x000e620008000a00 */
[----:B------:R-:W-:Y:S01]  /*0790*/  MOV R6, UR24 ;  /* 0x0000001800067c02 */ /* 0x000fe20008000f00 */
[----:B------:R-:W-:Y:S01]  /*07a0*/  IMAD.U32 R10, RZ, RZ, UR23 ;  /* 0x00000017ff0a7e24 */ /* 0x000fe2000f8e00ff */
[----:B------:R-:W-:Y:S01]  /*07b0*/  ISETP.GE.U32.AND P2, PT, R3, UR17, PT ;  /* 0x0000001103007c0c */ /* 0x000fe2000bf46070 */
[----:B------:R-:W-:Y:S01]  /*07c0*/  ULEA UR4, UR22, 0xffffffff, 0x1 ;  /* 0xffffffff16047891 */ /* 0x000fe2000f8e08ff */
[----:B------:R-:W-:Y:S01]  /*07d0*/  IADD3 R27, PT, PT, R27, -0x1, RZ ;  /* 0xffffffff1b1b7810 */ /* 0x000fe20007ffe0ff */
[--C-:B------:R-:W-:Y:S01]  /*07e0*/  IMAD R23, R6, UR22, R3.reuse ;  /* 0x0000001606177c24 */ /* 0x100fe2000f8e0203 */
[----:B------:R-:W-:Y:S01]  /*07f0*/  LEA R13, R10, R3, 0x1 ;  /* 0x000000030a0d7211 */ /* 0x000fe200078e08ff */
[----:B------:R-:W2:Y:S01]  /*0800*/  LDCU UR19, c[0x0][0x3b0] ;  /* 0x00007600ff1377ac */ /* 0x000ea20008000800 */
[----:B------:R-:W-:Y:S01]  /*0810*/  ISETP.LT.U32.AND P2, PT, R0, UR18, !P2 ;  /* 0x0000001200007c0c */ /* 0x000fe2000d741070 */
[----:B------:R-:W-:Y:S01]  /*0820*/  IMAD.U32 R6, RZ, RZ, UR4 ;  /* 0x00000004ff067e24 */ /* 0x000fe2000f8e00ff */
[----:B------:R-:W-:Y:S01]  /*0830*/  ISETP.LT.U32.AND P1, PT, R3, UR17, P1 ;  /* 0x0000001103007c0c */ /* 0x000fe20008f21070 */
[--C-:B------:R-:W-:Y:S01]  /*0840*/  IMAD R22, R27, UR26, R0.reuse ;  /* 0x0000001a1b167c24 */ /* 0x100fe2000f8e0200 */
[----:B------:R-:W-:Y:S01]  /*0850*/  ISETP.NE.AND P2, PT, R3, RZ, P2 ;  /* 0x000000ff0300720c */ /* 0x000fe20001745270 */
[----:B------:R-:W-:Y:S01]  /*0860*/  IMAD R11, R6, UR24, R3 ;  /* 0x00000018060b7c24 */ /* 0x000fe2000f8e0203 */
[----:B------:R-:W3:Y:S01]  /*0870*/  LDCU.64 UR22, c[0x0][0x388] ;  /* 0x00007100ff1677ac */ /* 0x000ee20008000a00 */
[----:B------:R-:W-:-:S02]  /*0880*/  IMAD R23, R23, UR26, R0 ;  /* 0x0000001a17177c24 */ /* 0x000fc4000f8e0200 */
[--C-:B------:R-:W-:Y:S01]  /*0890*/  IMAD R24, R13, UR27, R0.reuse ;  /* 0x0000001b0d187c24 */ /* 0x100fe2000f8e0200 */
[----:B-1----:R-:W-:Y:S01]  /*08a0*/  ULEA UR14, UP0, UR13, UR14, 0x3 ;  /* 0x0000000e0d0e7291 */ /* 0x002fe2000f8018ff */
[----:B------:R-:W-:Y:S01]  /*08b0*/  IMAD R6, R11, UR26, R0 ;  /* 0x0000001a0b067c24 */ /* 0x000fe2000f8e0200 */
[----:B------:R-:W-:Y:S02]  /*08c0*/  UIADD3 UR18, UPT, UPT, -UR16, URZ, URZ ;  /* 0x000000ff10127290 */ /* 0x000fe4000fffe1ff */
[----:B------:R-:W-:Y:S01]  /*08d0*/  ULEA.HI.X UR15, UR13, UR15, URZ, 0x3, UP0 ;  /* 0x0000000f0d0f7291 */ /* 0x000fe200080f1cff */
[----:B------:R-:W-:Y:S01]  /*08e0*/  UMOV UR5, 0x1 ;  /* 0x0000000100057882 */ /* 0x000fe20000000000 */
[----:B------:R-:W-:Y:S01]  /*08f0*/  UMOV UR12, 0x2 ;  /* 0x00000002000c7882 */ /* 0x000fe20000000000 */
[----:B--2---:R-:W-:-:S09]  /*0900*/  UMOV UR4, URZ ;  /* 0x000000ff00047c82 */ /* 0x004fd20008000000 */
.L_x_13:
[----:B------:R-:W-:Y:S01]  /*0910*/  MOV R11, UR15 ;  /* 0x0000000f000b7c02 */ /* 0x000fe20008000f00 */
[----:B------:R-:W-:-:S04]  /*0920*/  IMAD.U32 R10, RZ, RZ, UR14 ;  /* 0x0000000eff0a7e24 */ /* 0x000fc8000f8e00ff */
[----:B------:R-:W-:-:S06]  /*0930*/  IMAD.WIDE R10, R24, 0x8, R10 ;  /* 0x00000008180a7825 */ /* 0x000fcc00078e020a */
[----:B--2---:R-:W2:Y:S01]  /*0940*/  LDG.E.64 R10, desc[UR20][R10.64] ;  /* 0x000000140a0a7981 */ /* 0x004ea2000c1e1b00 */
[----:B------:R-:W-:Y:S01]  /*0950*/  MOV R13, UR4 ;  /* 0x00000004000d7c02 */ /* 0x000fe20008000f00 */
[----:B------:R-:W-:Y:S01]  /*0960*/  UMOV UR16, UR12 ;  /* 0x0000000c00107c82 */ /* 0x000fe20008000000 */
[----:B------:R-:W-:Y:S01]  /*0970*/  UMOV UR12, UR4 ;  /* 0x00000004000c7c82 */ /* 0x000fe20008000000 */
[----:B------:R-:W-:Y:S02]  /*0980*/  BSSY.RECONVERGENT B0, `(.L_x_7) ;  /* 0x0000038000007945 */ /* 0x000fe40003800200 */
[----:B------:R-:W-:-:S05]  /*0990*/  IMAD R13, R13, 0x2000, R4 ;  /* 0x000020000d0d7824 */ /* 0x000fca00078e0204 */
[----:B------:R-:W-:-:S04]  /*09a0*/  LEA R12, R0, R13, 0x8 ;  /* 0x0000000d000c7211 */ /* 0x000fc800078e40ff */
[----:B------:R-:W-:-:S05]  /*09b0*/  LEA R13, R3, R12, 0x3 ;  /* 0x0000000c030d7211 */ /* 0x000fca00078e18ff */
[----:B--2---:R1:W-:Y:S01]  /*09c0*/  STS.64 [R13], R10 ;  /* 0x0000000a0d007388 */ /* 0x0043e20000000a00 */
[----:B------:R-:W-:Y:S06]  /*09d0*/  BAR.SYNC.DEFER_BLOCKING 0x0 ;  /* 0x0000000000007b1d */ /* 0x000fec0000010000 */
[----:B------:R-:W-:Y:S05]  /*09e0*/  @!P1 BRA `(.L_x_8) ;  /* 0x0000000000c49947 */ /* 0x000fea0003800000 */
[----:B------:R-:W2:Y:S01]  /*09f0*/  S2UR UR17, SR_CgaCtaId ;  /* 0x00000000001179c3 */ /* 0x000ea20000008800 */
[----:B------:R-:W-:Y:S01]  /*0a00*/  UMOV UR4, 0x400 ;  /* 0x0000040000047882 */ /* 0x000fe20000000000 */
[----:B-1----:R-:W-:Y:S02]  /*0a10*/  IMAD.U32 R11, RZ, RZ, UR5 ;  /* 0x00000005ff0b7e24 */ /* 0x002fe4000f8e00ff */
[----:B------:R-:W-:Y:S01]  /*0a20*/  IMAD.U32 R13, RZ, RZ, UR12 ;  /* 0x0000000cff0d7e24 */ /* 0x000fe2000f8e00ff */
[----:B--2---:R-:W-:-:S06]  /*0a30*/  ULEA UR4, UR17, UR4, 0x18 ;  /* 0x0000000411047291 */ /* 0x004fcc000f8ec0ff */
[----:B------:R-:W-:-:S04]  /*0a40*/  MOV R4, UR4 ;  /* 0x0000000400047c02 */ /* 0x000fc80008000f00 */
[----:B------:R-:W-:-:S04]  /*0a50*/  LEA R10, R11, R4, 0xd ;  /* 0x000000040b0a7211 */ /* 0x000fc800078e68ff */
[----:B------:R-:W-:Y:S02]  /*0a60*/  LEA R11, R3, R10, 0x8 ;  /* 0x0000000a030b7211 */ /* 0x000fe400078e40ff */
[----:B------:R-:W-:-:S03]  /*0a70*/  LEA R10, R13, R4, 0xd ;  /* 0x000000040d0a7211 */ /* 0x000fc600078e68ff */
[----:B------:R-:W-:Y:S01]  /*0a80*/  IMAD R18, R0, 0x8, R11 ;  /* 0x0000000800127824 */ /* 0x000fe200078e020b */
[----:B------:R-:W-:-:S04]  /*0a90*/  LEA R15, R3, R10, 0x8 ;  /* 0x0000000a030f7211 */ /* 0x000fc800078e40ff */
[----:B------:R-:W-:Y:S01]  /*0aa0*/  LDS.64 R10, [R18] ;  /* 0x00000000120a7984 */ /* 0x000fe20000000a00 */
[C---:B------:R-:W-:Y:S01]  /*0ab0*/  LEA R26, R0.reuse, R15, 0x3 ;  /* 0x0000000f001a7211 */ /* 0x040fe200078e18ff */
[----:B------:R-:W-:Y:S02]  /*0ac0*/  IMAD.U32 R15, RZ, RZ, UR16 ;  /* 0x00000010ff0f7e24 */ /* 0x000fe4000f8e00ff */
[----:B------:R-:W1:Y:S03]  /*0ad0*/  LDS.64 R12, [R18+0x100] ;  /* 0x00010000120c7984 */ /* 0x000e660000000a00 */
[----:B------:R-:W-:Y:S01]  /*0ae0*/  LEA R14, R15, R4, 0xd ;  /* 0x000000040f0e7211 */ /* 0x000fe200078e68ff */
[----:B------:R-:W2:Y:S03]  /*0af0*/  LDS.64 R16, [R26] ;  /* 0x000000001a107984 */ /* 0x000ea60000000a00 */
[----:B------:R-:W-:Y:S01]  /*0b00*/  LEA R25, R3, R14, 0x8 ;  /* 0x0000000e03197211 */ /* 0x000fe200078e40ff */
[----:B------:R4:W5:Y:S04]  /*0b10*/  LDS.64 R20, [R26+0x100] ;  /* 0x000100001a147984 */ /* 0x0009680000000a00 */
[----:B------:R-:W-:Y:S01]  /*0b20*/  IMAD R25, R0, 0x8, R25 ;  /* 0x0000000800197824 */ /* 0x000fe200078e0219 */
[----:B----4-:R-:W-:-:S04]  /*0b30*/  MOV R26, 0x8 ;  /* 0x00000008001a7802 */ /* 0x010fc80000000f00 */
[----:B------:R-:W-:Y:S04]  /*0b40*/  LDS.64 R14, [R25+0x8] ;  /* 0x00000800190e7984 */ /* 0x000fe80000000a00 */
[----:B------:R-:W-:Y:S01]  /*0b50*/  LDS.64 R18, [R25+0x100] ;  /* 0x0001000019127984 */ /* 0x000fe20000000a00 */
[----:B-1----:R-:W-:-:S03]  /*0b60*/  DADD R12, -R10, -R12 ;  /* 0x000000000a0c7229 */ /* 0x002fc6000000090c */
[----:B------:R-:W1:Y:S05]  /*0b70*/  LDS.64 R10, [R25+-0x8] ;  /* 0xfffff800190a7984 */ /* 0x000e6a0000000a00 */
[----:B--2---:R-:W-:Y:S02]  /*0b80*/  DADD R16, R12, R16 ;  /* 0x000000000c107229 */ /* 0x004fe40000000010 */
[----:B------:R-:W2:Y:S06]  /*0b90*/  LDS.64 R12, [R25] ;  /* 0x00000000190c7984 */ /* 0x000eac0000000a00 */
[----:B-----5:R-:W-:-:S02]  /*0ba0*/  DADD R20, R16, R20 ;  /* 0x0000000010147229 */ /* 0x020fc40000000014 */
[----:B------:R-:W4:Y:S01]  /*0bb0*/  LDS.64 R16, [R25+0xf8] ;  /* 0x0000f80019107984 */ /* 0x000f220000000a00 */
[----:B------:R-:W-:Y:S01]  /*0bc0*/  MOV R27, 0x8 ;  /* 0x00000008001b7802 */ /* 0x000fe20000000f00 */
[----:B-1----:R-:W-:Y:S01]  /*0bd0*/  DADD R14, -R10, R14 ;  /* 0x000000000a0e7229 */ /* 0x002fe2000000010e */
[----:B------:R-:W-:-:S06]  /*0be0*/  IMAD.WIDE R10, R23, R26, UR6 ;  /* 0x00000006170a7e25 */ /* 0x000fcc000f8e021a */
[----:B------:R-:W5:Y:S01]  /*0bf0*/  LDG.E.64 R10, desc[UR20][R10.64] ;  /* 0x000000140a0a7981 */ /* 0x000f62000c1e1b00 */
[----:B--2---:R-:W-:Y:S01]  /*0c00*/  DADD R18, -R12, R18 ;  /* 0x000000000c127229 */ /* 0x004fe20000000112 */
[----:B------:R-:W-:Y:S02]  /*0c10*/  IMAD.WIDE R12, R22, R27, UR6 ;  /* 0x00000006160c7e25 */ /* 0x000fe4000f8e021b */
[----:B------:R-:W1:Y:S01]  /*0c20*/  LDS.64 R26, [R25+0x108] ;  /* 0x00010800191a7984 */ /* 0x000e620000000a00 */
[----:B----4-:R-:W-:-:S03]  /*0c30*/  DADD R16, R14, -R16 ;  /* 0x000000000e107229 */ /* 0x010fc60000000810 */
[----:B------:R-:W2:Y:S01]  /*0c40*/  LDG.E.64 R12, desc[UR20][R12.64] ;  /* 0x000000140c0c7981 */ /* 0x000ea2000c1e1b00 */
[----:B------:R-:W-:-:S04]  /*0c50*/  IMAD.MOV.U32 R15, RZ, RZ, 0x8 ;  /* 0x00000008ff0f7424 */ /* 0x000fc800078e00ff */
[----:B------:R-:W-:-:S06]  /*0c60*/  IMAD.WIDE R14, R6, R15, UR6 ;  /* 0x00000006060e7e25 */ /* 0x000fcc000f8e020f */
[----:B------:R-:W4:Y:S01]  /*0c70*/  LDG.E.64 R14, desc[UR20][R14.64] ;  /* 0x000000140e0e7981 */ /* 0x000f22000c1e1b00 */
[----:B------:R-:W-:Y:S02]  /*0c80*/  DMUL R20, R20, 0.25 ;  /* 0x3fd0000014147828 */ /* 0x000fe40000000000 */
[----:B-1----:R-:W-:-:S08]  /*0c90*/  DADD R16, R16, R26 ;  /* 0x0000000010107229 */ /* 0x002fd0000000001a */
[----:B------:R-:W-:Y:S02]  /*0ca0*/  DMUL R16, R16, 0.25 ;  /* 0x3fd0000010107828 */ /* 0x000fe40000000000 */
[----:B-----5:R-:W-:-:S08]  /*0cb0*/  DMUL R18, R18, R10 ;  /* 0x0000000a12127228 */ /* 0x020fd00000000000 */
[----:B--2---:R-:W-:-:S08]  /*0cc0*/  DFMA R18, R20, R12, R18 ;  /* 0x0000000c1412722b */ /* 0x004fd00000000012 */
[----:B----4-:R-:W-:-:S07]  /*0cd0*/  DFMA R16, R16, R14, R18 ;  /* 0x0000000e1010722b */ /* 0x010fce0000000012 */
[----:B------:R2:W-:Y:S01]  /*0ce0*/  STS.64 [R5+0x4000], R16 ;  /* 0x0040001005007388 */ /* 0x0005e20000000a00 */
[----:B------:R-:W-:-:S11]  /*0cf0*/  DADD R8, R8, R16 ;  /* 0x0000000008087229 */ /* 0x000fd60000000010 */
.L_x_8:
[----:B---3--:R-:W-:Y:S05]  /*0d00*/  BSYNC.RECONVERGENT B0 ;  /* 0x0000000000007941 */ /* 0x008fea0003800200 */
.L_x_7:
[----:B------:R-:W-:Y:S06]  /*0d10*/  BAR.SYNC.DEFER_BLOCKING 0x0 ;  /* 0x0000000000007b1d */ /* 0x000fec0000010000 */
[----:B------:R-:W-:Y:S01]  /*0d20*/  BSSY.RECONVERGENT B0, `(.L_x_9) ;  /* 0x0000034000007945 */ /* 0x000fe20003800200 */
[----:B-1----:R-:W1:Y:S02]  /*0d30*/  @P0 LDS.64 R10, [R5+0x3f00] ;  /* 0x003f0000050a0984 */ /* 0x002e640000000a00 */
[----:B-1----:R-:W-:Y:S01]  /*0d40*/  @P0 DADD R8, R8, -R10 ;  /* 0x0000000008080229 */ /* 0x002fe2000000080a */
[----:B------:R-:W-:Y:S06]  /*0d50*/  BAR.SYNC.DEFER_BLOCKING 0x0 ;  /* 0x0000000000007b1d */ /* 0x000fec0000010000 */
[----:B------:R-:W-:Y:S05]  /*0d60*/  @!P2 BRA `(.L_x_10) ;  /* 0x0000000000bca947 */ /* 0x000fea0003800000 */
[----:B------:R-:W-:Y:S02]  /*0d70*/  MOV R14, 0x8 ;  /* 0x00000008000e7802 */ /* 0x000fe40000000f00 */
[----:B------:R-:W-:-:S03]  /*0d80*/  MOV R13, 0x8 ;  /* 0x00000008000d7802 */ /* 0x000fc60000000f00 */
[----:B------:R-:W-:-:S04]  /*0d90*/  IMAD.WIDE R14, R23, R14, UR10 ;  /* 0x0000000a170e7e25 */ /* 0x000fc8000f8e020e */
[----:B------:R-:W-:Y:S02]  /*0da0*/  IMAD.WIDE R12, R22, R13, UR10 ;  /* 0x0000000a160c7e25 */ /* 0x000fe4000f8e020d */
[----:B------:R-:W3:Y:S02]  /*0db0*/  LDG.E.64 R14, desc[UR20][R14.64] ;  /* 0x000000140e0e7981 */ /* 0x000ee4000c1e1b00 */
[----:B------:R-:W-:Y:S02]  /*0dc0*/  IMAD.MOV.U32 R11, RZ, RZ, 0x8 ;  /* 0x00000008ff0b7424 */ /* 0x000fe400078e00ff */
[----:B------:R-:W4:Y:S01]  /*0dd0*/  LDG.E.64 R12, desc[UR20][R12.64] ;  /* 0x000000140c0c7981 */ /* 0x000f22000c1e1b00 */
[----:B------:R-:W1:Y:S01]  /*0de0*/  S2UR UR17, SR_CgaCtaId ;  /* 0x00000000001179c3 */ /* 0x000e620000008800 */
[----:B------:R-:W-:-:S06]  /*0df0*/  IMAD.WIDE R10, R6, R11, UR10 ;  /* 0x0000000a060a7e25 */ /* 0x000fcc000f8e020b */
[----:B------:R-:W5:Y:S01]  /*0e00*/  LDG.E.64 R10, desc[UR20][R10.64] ;  /* 0x000000140a0a7981 */ /* 0x000f62000c1e1b00 */
[----:B------:R-:W-:Y:S01]  /*0e10*/  UMOV UR4, 0x400 ;  /* 0x0000040000047882 */ /* 0x000fe20000000000 */
[----:B--2---:R-:W-:Y:S01]  /*0e20*/  MOV R17, UR5 ;  /* 0x0000000500117c02 */ /* 0x004fe20008000f00 */
[----:B------:R-:W-:Y:S01]  /*0e30*/  IMAD.U32 R25, RZ, RZ, UR16 ;  /* 0x00000010ff197e24 */ /* 0x000fe2000f8e00ff */
[----:B-1----:R-:W-:-:S06]  /*0e40*/  ULEA UR4, UR17, UR4, 0x18 ;  /* 0x0000000411047291 */ /* 0x002fcc000f8ec0ff */
[----:B------:R-:W-:-:S05]  /*0e50*/  MOV R4, UR4 ;  /* 0x0000000400047c02 */ /* 0x000fca0008000f00 */
[----:B------:R-:W-:-:S05]  /*0e60*/  IMAD R20, R3, 0x100, R4 ;  /* 0x0000010003147824 */ /* 0x000fca00078e0204 */
[-C--:B------:R-:W-:Y:S02]  /*0e70*/  LEA R17, R17, R20.reuse, 0xd ;  /* 0x0000001411117211 */ /* 0x080fe400078e68ff */
[----:B------:R-:W-:Y:S02]  /*0e80*/  LEA R25, R25, R20, 0xd ;  /* 0x0000001419197211 */ /* 0x000fe400078e68ff */
[C---:B------:R-:W-:Y:S01]  /*0e90*/  LEA R21, R0.reuse, R17, 0x3 ;  /* 0x0000001100157211 */ /* 0x040fe200078e18ff */
[----:B------:R-:W-:Y:S01]  /*0ea0*/  IMAD.U32 R17, RZ, RZ, UR12 ;  /* 0x0000000cff117e24 */ /* 0x000fe2000f8e00ff */
[----:B------:R-:W-:-:S03]  /*0eb0*/  LEA R25, R0, R25, 0x3 ;  /* 0x0000001900197211 */ /* 0x000fc600078e18ff */
[----:B------:R-:W-:Y:S01]  /*0ec0*/  LDS.64 R26, [R21] ;  /* 0x00000000151a7984 */ /* 0x000fe20000000a00 */
[----:B------:R-:W-:-:S03]  /*0ed0*/  LEA R17, R17, R20, 0xd ;  /* 0x0000001411117211 */ /* 0x000fc600078e68ff */
[----:B------:R-:W1:Y:S01]  /*0ee0*/  LDS.64 R18, [R21+0x8] ;  /* 0x0000080015127984 */ /* 0x000e620000000a00 */
[----:B------:R-:W-:-:S03]  /*0ef0*/  LEA R28, R0, R17, 0x3 ;  /* 0x00000011001c7211 */ /* 0x000fc600078e18ff */
[----:B------:R-:W-:Y:S04]  /*0f00*/  LDS.64 R20, [R25+0x108] ;  /* 0x0001080019147984 */ /* 0x000fe80000000a00 */
[----:B------:R-:W2:Y:S01]  /*0f10*/  LDS.64 R16, [R28] ;  /* 0x000000001c107984 */ /* 0x000ea20000000a00 */
[----:B-1----:R-:W-:-:S03]  /*0f20*/  DADD R18, -R26, -R18 ;  /* 0x000000001a127229 */ /* 0x002fc60000000912 */
[----:B------:R-:W1:Y:S05]  /*0f30*/  LDS.64 R26, [R28+0x8] ;  /* 0x000008001c1a7984 */ /* 0x000e6a0000000a00 */
[----:B--2---:R-:W-:Y:S02]  /*0f40*/  DADD R16, R18, R16 ;  /* 0x0000000012107229 */ /* 0x004fe40000000010 */
[----:B------:R-:W-:Y:S06]  /*0f50*/  LDS.64 R18, [R25+-0xf8] ;  /* 0xffff080019127984 */ /* 0x000fec0000000a00 */
[----:B-1----:R-:W-:-:S02]  /*0f60*/  DADD R26, R16, R26 ;  /* 0x00000000101a7229 */ /* 0x002fc4000000001a */
[----:B------:R-:W1:Y:S06]  /*0f70*/  LDS.64 R16, [R25+-0x100] ;  /* 0xffff000019107984 */ /* 0x000e6c0000000a00 */
[----:B------:R-:W-:Y:S02]  /*0f80*/  DMUL R26, R26, 0.25 ;  /* 0x3fd000001a1a7828 */ /* 0x000fe40000000000 */
[----:B-1----:R-:W-:Y:S01]  /*0f90*/  DADD R18, -R16, -R18 ;  /* 0x0000000010127229 */ /* 0x002fe20000000912 */
[----:B------:R-:W1:Y:S07]  /*0fa0*/  LDS.64 R16, [R25+0x100] ;  /* 0x0001000019107984 */ /* 0x000e6e0000000a00 */
[----:B-1----:R-:W-:-:S02]  /*0fb0*/  DADD R16, R18, R16 ;  /* 0x0000000012107229 */ /* 0x002fc40000000010 */
[----:B------:R-:W-:Y:S06]  /*0fc0*/  LDS.64 R18, [R25] ;  /* 0x0000000019127984 */ /* 0x000fec0000000a00 */
[----:B------:R-:W-:Y:S02]  /*0fd0*/  DADD R20, R16, R20 ;  /* 0x0000000010147229 */ /* 0x000fe40000000014 */
[----:B------:R-:W1:Y:S06]  /*0fe0*/  LDS.64 R16, [R25+0x8] ;  /* 0x0000080019107984 */ /* 0x000e6c0000000a00 */
[----:B------:R-:W-:-:S02]  /*0ff0*/  DMUL R20, R20, 0.25 ;  /* 0x3fd0000014147828 */ /* 0x000fc40000000000 */
[----:B-1----:R-:W-:-:S06]  /*1000*/  DADD R16, -R18, R16 ;  /* 0x0000000012107229 */ /* 0x002fcc0000000110 */
[----:B---3--:R-:W-:-:S08]  /*1010*/  DMUL R14, R20, R14 ;  /* 0x0000000e140e7228 */ /* 0x008fd00000000000 */
[----:B----4-:R-:W-:-:S08]  /*1020*/  DFMA R12, R26, R12, R14 ;  /* 0x0000000c1a0c722b */ /* 0x010fd0000000000e */
[----:B-----5:R-:W-:-:S07]  /*1030*/  DFMA R10, R16, R10, R12 ;  /* 0x0000000a100a722b */ /* 0x020fce000000000c */
[----:B------:R1:W-:Y:S01]  /*1040*/  STS.64 [R5+0x4000], R10 ;  /* 0x0040000a05007388 */ /* 0x0003e20000000a00 */
[----:B------:R-:W-:-:S11]  /*1050*/  DADD R8, R8, R10 ;  /* 0x0000000008087229 */ /* 0x000fd6000000000a */
.L_x_10:
[----:B------:R-:W-:Y:S05]  /*1060*/  BSYNC.RECONVERGENT B0 ;  /* 0x0000000000007941 */ /* 0x000fea0003800200 */
.L_x_9:
[----:B------:R-:W-:Y:S06]  /*1070*/  BAR.SYNC.DEFER_BLOCKING 0x0 ;  /* 0x0000000000007b1d */ /* 0x000fec0000010000 */
[----:B------:R-:W-:Y:S04]  /*1080*/  BSSY.RECONVERGENT B0, `(.L_x_11) ;  /* 0x0000036000007945 */ /* 0x000fe80003800200 */
[----:B------:R-:W-:Y:S05]  /*1090*/  @!P0 BRA `(.L_x_12) ;  /* 0x0000000000d08947 */ /* 0x000fea0003800000 */
[----:B-1----:R-:W-:-:S04]  /*10a0*/  IMAD.MOV.U32 R10, RZ, RZ, 0x8 ;  /* 0x00000008ff0a7424 */ /* 0x002fc800078e00ff */
[----:B------:R-:W-:-:S06]  /*10b0*/  IMAD.WIDE R10, R23, R10, UR8 ;  /* 0x00000008170a7e25 */ /* 0x000fcc000f8e020a */
[----:B------:R-:W3:Y:S01]  /*10c0*/  LDG.E.64 R10, desc[UR20][R10.64] ;  /* 0x000000140a0a7981 */ /* 0x000ee2000c1e1b00 */
[----:B------:R-:W-:Y:S01]  /*10d0*/  MOV R13, 0x8 ;  /* 0x00000008000d7802 */ /* 0x000fe20000000f00 */
[----:B------:R-:W-:-:S04]  /*10e0*/  HFMA2 R15, -RZ, RZ, 0, 4.76837158203125e-07 ;  /* 0x00000008ff0f7431 */ /* 0x000fc800000001ff */
[----:B------:R-:W-:-:S06]  /*10f0*/  IMAD.WIDE R12, R22, R13, UR8 ;  /* 0x00000008160c7e25 */ /* 0x000fcc000f8e020d */
[----:B------:R-:W4:Y:S01]  /*1100*/  LDG.E.64 R12, desc[UR20][R12.64] ;  /* 0x000000140c0c7981 */ /* 0x000f22000c1e1b00 */
[----:B------:R-:W-:-:S06]  /*1110*/  IMAD.WIDE R14, R6, R15, UR8 ;  /* 0x00000008060e7e25 */ /* 0x000fcc000f8e020f */
[----:B------:R-:W5:Y:S01]  /*1120*/  LDG.E.64 R14, desc[UR20][R14.64] ;  /* 0x000000140e0e7981 */ /* 0x000f62000c1e1b00 */
[----:B------:R-:W1:Y:S01]  /*1130*/  S2UR UR17, SR_CgaCtaId ;  /* 0x00000000001179c3 */ /* 0x000e620000008800 */
[----:B------:R-:W-:Y:S01]  /*1140*/  UMOV UR4, 0x400 ;  /* 0x0000040000047882 */ /* 0x000fe20000000000 */
[----:B--2---:R-:W-:Y:S01]  /*1150*/  IMAD.U32 R17, RZ, RZ, UR16 ;  /* 0x00000010ff117e24 */ /* 0x004fe2000f8e00ff */
[----:B------:R-:W-:Y:S01]  /*1160*/  MOV R19, UR12 ;  /* 0x0000000c00137c02 */ /* 0x000fe20008000f00 */
[----:B-1----:R-:W-:-:S06]  /*1170*/  ULEA UR4, UR17, UR4, 0x18 ;  /* 0x0000000411047291 */ /* 0x002fcc000f8ec0ff */
[----:B------:R-:W-:-:S04]  /*1180*/  MOV R4, UR4 ;  /* 0x0000000400047c02 */ /* 0x000fc80008000f00 */
[----:B------:R-:W-:Y:S01]  /*1190*/  LEA R16, R17, R4, 0xd ;  /* 0x0000000411107211 */ /* 0x000fe200078e68ff */
[----:B------:R-:W-:-:S04]  /*11a0*/  IMAD R18, R19, 0x2000, R4 ;  /* 0x0000200013127824 */ /* 0x000fc800078e0204 */
[C---:B------:R-:W-:Y:S01]  /*11b0*/  IMAD R17, R3.reuse, 0x100, R16 ;  /* 0x0000010003117824 */ /* 0x040fe200078e0210 */
[----:B------:R-:W-:-:S04]  /*11c0*/  LEA R25, R3, R18, 0x8 ;  /* 0x0000001203197211 */ /* 0x000fc800078e40ff */
[C---:B------:R-:W-:Y:S02]  /*11d0*/  LEA R26, R0.reuse, R17, 0x3 ;  /* 0x00000011001a7211 */ /* 0x040fe400078e18ff */
[----:B------:R-:W-:-:S03]  /*11e0*/  LEA R25, R0, R25, 0x3 ;  /* 0x0000001900197211 */ /* 0x000fc600078e18ff */
[----:B------:R-:W-:Y:S04]  /*11f0*/  LDS.64 R16, [R26+-0x100] ;  /* 0xffff00001a107984 */ /* 0x000fe80000000a00 */
[----:B------:R-:W1:Y:S04]  /*1200*/  LDS.64 R20, [R26+0x100] ;  /* 0x000100001a147984 */ /* 0x000e680000000a00 */
[----:B------:R-:W2:Y:S04]  /*1210*/  LDS.64 R18, [R25+-0x100] ;  /* 0xffff000019127984 */ /* 0x000ea80000000a00 */
[----:B------:R-:W-:Y:S01]  /*1220*/  LDS.64 R28, [R25+0x8] ;  /* 0x00000800191c7984 */ /* 0x000fe20000000a00 */
[----:B-1----:R-:W-:-:S03]  /*1230*/  DADD R20, -R16, R20 ;  /* 0x0000000010147229 */ /* 0x002fc60000000114 */
[----:B------:R-:W1:Y:S05]  /*1240*/  LDS.64 R16, [R25+0x100] ;  /* 0x0001000019107984 */ /* 0x000e6a0000000a00 */
[----:B--2---:R-:W-:Y:S02]  /*1250*/  DADD R18, R20, -R18 ;  /* 0x0000000014127229 */ /* 0x004fe40000000812 */
[----:B------:R-:W-:Y:S06]  /*1260*/  LDS.64 R20, [R26+-0x8] ;  /* 0xfffff8001a147984 */ /* 0x000fec0000000a00 */
[----:B-1----:R-:W-:-:S02]  /*1270*/  DADD R16, R18, R16 ;  /* 0x0000000012107229 */ /* 0x002fc40000000010 */
[----:B------:R-:W1:Y:S06]  /*1280*/  LDS.64 R18, [R26+0x8] ;  /* 0x000008001a127984 */ /* 0x000e6c0000000a00 */
[----:B------:R-:W-:Y:S02]  /*1290*/  DMUL R16, R16, 0.25 ;  /* 0x3fd0000010107828 */ /* 0x000fe40000000000 */
[----:B-1----:R-:W-:Y:S01]  /*12a0*/  DADD R18, -R20, R18 ;  /* 0x0000000014127229 */ /* 0x002fe20000000112 */
[----:B------:R-:W1:Y:S07]  /*12b0*/  LDS.64 R20, [R25+-0x8] ;  /* 0xfffff80019147984 */ /* 0x000e6e0000000a00 */
[----:B-1----:R-:W-:Y:S01]  /*12c0*/  DADD R18, R18, -R20 ;  /* 0x0000000012127229 */ /* 0x002fe20000000814 */
[----:B------:R-:W-:Y:S07]  /*12d0*/  LDS.64 R20, [R26] ;  /* 0x000000001a147984 */ /* 0x000fee0000000a00 */
[----:B------:R-:W-:-:S08]  /*12e0*/  DADD R18, R18, R28 ;  /* 0x0000000012127229 */ /* 0x000fd0000000001c */
[----:B------:R-:W-:Y:S02]  /*12f0*/  DMUL R18, R18, 0.25 ;  /* 0x3fd0000012127828 */ /* 0x000fe40000000000 */
[----:B---3--:R-:W-:Y:S01]  /*1300*/  DMUL R10, R16, R10 ;  /* 0x0000000a100a7228 */ /* 0x008fe20000000000 */
[----:B------:R-:W1:Y:S02]  /*1310*/  LDS.64 R16, [R25] ;  /* 0x0000000019107984 */ /* 0x000e640000000a00 */
[----:B-1----:R-:W-:Y:S02]  /*1320*/  DADD R16, -R20, R16 ;  /* 0x0000000014107229 */ /* 0x002fe40000000110 */
[----:B------:R-:W1:Y:S06]  /*1330*/  LDS.64 R20, [R5+0x3ff8] ;  /* 0x003ff80005147984 */ /* 0x000e6c0000000a00 */
[----:B----4-:R-:W-:-:S08]  /*1340*/  DFMA R10, R16, R12, R10 ;  /* 0x0000000c100a722b */ /* 0x010fd0000000000a */
[----:B-----5:R-:W-:Y:S02]  /*1350*/  DFMA R10, R18, R14, R10 ;  /* 0x0000000e120a722b */ /* 0x020fe4000000000a */
[----:B-1----:R-:W-:Y:S01]  /*1360*/  DADD R20, R8, -R20 ;  /* 0x0000000008147229 */ /* 0x002fe20000000814 */
[----:B------:R-:W-:-:S04]  /*1370*/  IADD3 R8, P3, PT, R2, UR13, RZ ;  /* 0x0000000d02087c10 */ /* 0x000fc8000ff7e0ff */
[----:B------:R-:W-:Y:S02]  /*1380*/  LEA.HI.X.SX32 R9, R2, RZ, 0x1, P3 ;  /* 0x000000ff02097211 */ /* 0x000fe400018f0eff */
[----:B------:R-:W-:Y:S01]  /*1390*/  LEA R12, P3, R8, UR22, 0x3 ;  /* 0x00000016080c7c11 */ /* 0x000fe2000f8618ff */
[----:B------:R-:W-:-:S03]  /*13a0*/  DADD R20, R20, R10 ;  /* 0x0000000014147229 */ /* 0x000fc6000000000a */
[----:B------:R-:W-:Y:S01]  /*13b0*/  LEA.HI.X R13, R8, UR23, R9, 0x3, P3 ;  /* 0x00000017080d7c11 */ /* 0x000fe200098f1c09 */
[----:B------:R-:W-:-:S04]  /*13c0*/  DADD R8, -RZ, -R10 ;  /* 0x00000000ff087229 */ /* 0x000fc8000000090a */
[----:B------:R3:W-:Y:S07]  /*13d0*/  STG.E.64 desc[UR20][R12.64], R20 ;  /* 0x000000140c007986 */ /* 0x0007ee000c101b14 */
.L_x_12:
[----:B------:R-:W-:Y:S05]  /*13e0*/  BSYNC.RECONVERGENT B0 ;  /* 0x0000000000007941 */ /* 0x000fea0003800200 */
.L_x_11:
[----:B------:R-:W-:Y:S01]  /*13f0*/  UIADD3 UR18, UPT, UPT, UR18, 0x1, URZ ;  /* 0x0000000112127890 */ /* 0x000fe2000fffe0ff */
[----:B-1----:R-:W-:Y:S01]  /*1400*/  MOV R10, UR26 ;  /* 0x0000001a000a7c02 */ /* 0x002fe20008000f00 */
[----:B------:R-:W-:Y:S01]  /*1410*/  IMAD.U32 R11, RZ, RZ, UR26 ;  /* 0x0000001aff0b7e24 */ /* 0x000fe2000f8e00ff */
[----:B---3--:R-:W-:Y:S01]  /*1420*/  MOV R13, UR26 ;  /* 0x0000001a000d7c02 */ /* 0x008fe20008000f00 */
[----:B------:R-:W-:Y:S01]  /*1430*/  UISETP.NE.AND UP0, UPT, UR18, -0x1, UPT ;  /* 0xffffffff1200788c */ /* 0x000fe2000bf05270 */
[----:B0-----:R-:W-:Y:S01]  /*1440*/  IMAD R2, R7, UR19, R2 ;  /* 0x0000001307027c24 */ /* 0x001fe2000f8e0202 */
[----:B------:R-:W-:Y:S01]  /*1450*/  UMOV UR4, UR5 ;  /* 0x0000000500047c82 */ /* 0x000fe20008000000 */
[----:B------:R-:W-:Y:S01]  /*1460*/  IMAD R6, R11, UR24, R6 ;  /* 0x000000180b067c24 */ /* 0x000fe2000f8e0206 */
[----:B------:R-:W-:Y:S01]  /*1470*/  UMOV UR5, UR16 ;  /* 0x0000001000057c82 */ /* 0x000fe20008000000 */
[----:B------:R-:W-:Y:S02]  /*1480*/  IMAD R23, R10, UR24, R23 ;  /* 0x000000180a177c24 */ /* 0x000fe4000f8e0217 */
[----:B------:R-:W-:-:S02]  /*1490*/  IMAD R22, R13, UR24, R22 ;  /* 0x000000180d167c24 */ /* 0x000fc4000f8e0216 */
[----:B------:R-:W-:Y:S01]  /*14a0*/  IMAD R24, R7, UR19, R24 ;  /* 0x0000001307187c24 */ /* 0x000fe2000f8e0218 */
[----:B------:R-:W-:Y:S06]  /*14b0*/  BRA.U UP0, `(.L_x_13) ;  /* 0xfffffff500147547 */ /* 0x000fec000b83ffff */
[----:B------:R-:W-:Y:S05]  /*14c0*/  EXIT ;  /* 0x000000000000794d */ /* 0x000fea0003800000 */
.L_x_14:
        /* <DEDUP_REMOVED lines=11> */
.L_x_16:


//--------------------- .nv.shared.reserved.0     --------------------------
	.section	.nv.shared.reserved.0,"aw",@nobits
	.weak		__nv_reservedSMEM_offset_0_alias
	.size		__nv_reservedSMEM_offset_0_alias, 0, 64
	.other		__nv_reservedSMEM_offset_0_alias,@"STO_CUDA_RESERVED_SHARED STV_DEFAULT"
__nv_reservedSMEM_offset_0_alias:
	.zero		0
	.zero		64


//--------------------- .nv.shared._Z13diff_6face_v1PKdPdS0_S0_S0_iii --------------------------
	.section	.nv.shared._Z13diff_6face_v1PKdPdS0_S0_S0_iii,"aw",@nobits
	.sectionflags	@""
	.align	8
.nv.shared._Z13diff_6face_v1PKdPdS0_S0_S0_iii:
	.zero		33792


//--------------------- .nv.constant0._Z7map_dVmPdS_PKii --------------------------
	.section	.nv.constant0._Z7map_dVmPdS_PKii,"a",@progbits
	.sectionflags	@""
	.align	4
.nv.constant0._Z7map_dVmPdS_PKii:
	.zero		924


//--------------------- .nv.constant0._Z13diff_6face_v1PKdPdS0_S0_S0_iii --------------------------
	.section	.nv.constant0._Z13diff_6face_v1PKdPdS0_S0_S0_iii,"a",@progbits
	.sectionflags	@""
	.align	4
.nv.constant0._Z13diff_6face_v1PKdPdS0_S0_S0_iii:
	.zero		948


//--------------------- SYMBOLS --------------------------

	.type		.nv.reservedSmem.offset0,@object
	.size		.nv.reservedSmem.offset0,0x4
	.type		.nv.reservedSmem.cap,@object
	.size		.nv.reservedSmem.cap,0x4
